def matmul_kernel(
    a_ptr,
    b_ptr,
    c_ptr,
    M,
    N,
    K,
    stride_am,
    stride_ak,
    stride_bk,
    stride_bn,
    stride_cm,
    stride_cn,
    BLOCK_M: tl.constexpr,
    BLOCK_N: tl.constexpr,
    BLOCK_K: tl.constexpr,
    GROUP_M: tl.constexpr,
):
    pid = tl.program_id(axis=0)
    num_pid_m = tl.cdiv(M, BLOCK_M)
    num_pid_n = tl.cdiv(N, BLOCK_N)
    num_pid_in_group = GROUP_M * num_pid_n
    group_id = pid // num_pid_in_group
    first_pid_m = group_id * GROUP_M
    group_size_m = min(num_pid_m - first_pid_m, GROUP_M)
    pid_m = first_pid_m + ((pid % num_pid_in_group) % group_size_m)
    pid_n = (pid % num_pid_in_group) // group_size_m

    offs_am = (pid_m * BLOCK_M + tl.arange(0, BLOCK_M)) % M
    offs_bn = (pid_n * BLOCK_N + tl.arange(0, BLOCK_N)) % N
    offs_k = tl.arange(0, BLOCK_K)
    a_ptrs = a_ptr + offs_am[:, None] * stride_am + offs_k[None, :] * stride_ak
    b_ptrs = b_ptr + offs_k[:, None] * stride_bk + offs_bn[None, :] * stride_bn

    acc = tl.zeros((BLOCK_M, BLOCK_N), dtype=tl.float32)
    for kk in range(0, tl.cdiv(K, BLOCK_K)):
        a = tl.load(a_ptrs, mask=offs_k[None, :] < K - kk * BLOCK_K, other=0.0)
        b = tl.load(b_ptrs, mask=offs_k[:, None] < K - kk * BLOCK_K, other=0.0)
        acc = tl.dot(a, b, acc)
        a_ptrs += BLOCK_K * stride_ak
        b_ptrs += BLOCK_K * stride_bk

    c = acc.to(c_ptr.dtype.element_ty)
    offs_cm = pid_m * BLOCK_M + tl.arange(0, BLOCK_M)
    offs_cn = pid_n * BLOCK_N + tl.arange(0, BLOCK_N)
    c_ptrs = c_ptr + offs_cm[:, None] * stride_cm + offs_cn[None, :] * stride_cn
    mask = (offs_cm[:, None] < M) & (offs_cn[None, :] < N)
    tl.store(c_ptrs, c, mask=mask)

# config = {"BLOCK_K": 64, "BLOCK_M": 64, "BLOCK_N": 32, "GROUP_M": 8, "arch": "sm_100", "dtype": "bf16", "num_ctas": 1, "num_stages": 2, "num_warps": 2}
# arch = sm_100


// ===== COMPILED SASS (sm_100a) =====

	.target	sm_100a

	.elftype	@"ET_EXEC"


//--------------------- .note.nv.tkinfo           --------------------------
	.section	.note.nv.tkinfo,"",@"SHT_NOTE"
	.sectionflags	@"SHF_NOTE_NV_TKINFO"
	.tkinfo
        /*0018*/ 	.word	0x00000081
        /*0030*/ 	.string	""
        /*0030*/ 	.string	"ptxas-blackwell"
        /*0030*/ 	.string	"Cuda compilation tools, release 12.9, V12.9.86"
        /*0030*/ 	.string	"Build cuda_12.9.r12.9/compiler.36037853_0"
        /*0030*/ 	.string	"-v  -suppress-debug-info  -lineinfo  -arch sm_100a "



//--------------------- .note.nv.cuver            --------------------------
	.section	.note.nv.cuver,"",@"SHT_NOTE"
	.sectionflags	@"SHF_NOTE_NV_CUVER"
        /*0018*/ 	.short	0x0001
        /*001a*/ 	.short	0x0064
        /*001c*/ 	.short	0x0001
        /*001e*/ 	.short	0x0000
        /*0020*/ 	.short	0x0001
        /*0022*/ 	.short	0x0000


//--------------------- .nv.info                  --------------------------
	.section	.nv.info,"",@"SHT_CUDA_INFO"
	.align	4


	//----- nvinfo : EIATTR_REGCOUNT
	.align		4
        /*0000*/ 	.byte	0x04, 0x2f
        /*0002*/ 	.short	(.L_1 - .L_0)
	.align		4
.L_0:
        /*0004*/ 	.word	index@(matmul_kernel)
        /*0008*/ 	.word	0x000000e7


	//----- nvinfo : EIATTR_FRAME_SIZE
	.align		4
.L_1:
        /*000c*/ 	.byte	0x04, 0x11
        /*000e*/ 	.short	(.L_3 - .L_2)
	.align		4
.L_2:
        /*0010*/ 	.word	index@(matmul_kernel)
        /*0014*/ 	.word	0x00000000


	//----- nvinfo : EIATTR_MIN_STACK_SIZE
	.align		4
.L_3:
        /*0018*/ 	.byte	0x04, 0x12
        /*001a*/ 	.short	(.L_5 - .L_4)
	.align		4
.L_4:
        /*001c*/ 	.word	index@(matmul_kernel)
        /*0020*/ 	.word	0x00000000
.L_5:


//--------------------- .nv.info.matmul_kernel    --------------------------
	.section	.nv.info.matmul_kernel,"",@"SHT_CUDA_INFO"
	.sectionflags	@""
	.align	4


	//----- nvinfo : EIATTR_CUDA_API_VERSION
	.align		4
        /*0000*/ 	.byte	0x04, 0x37
        /*0002*/ 	.short	(.L_7 - .L_6)
.L_6:
        /*0004*/ 	.word	0x00000081


	//----- nvinfo : EIATTR_KPARAM_INFO
	.align		4
.L_7:
        /*0008*/ 	.byte	0x04, 0x17
        /*000a*/ 	.short	(.L_9 - .L_8)
.L_8:
        /*000c*/ 	.word	0x00000000
        /*0010*/ 	.short	0x000d
        /*0012*/ 	.short	0x0048
        /*0014*/ 	.byte	0x00, 0xf4, 0x21, 0x00


	//----- nvinfo : EIATTR_KPARAM_INFO
	.align		4
.L_9:
        /*0018*/ 	.byte	0x04, 0x17
        /*001a*/ 	.short	(.L_11 - .L_10)
.L_10:
        /*001c*/ 	.word	0x00000000
        /*0020*/ 	.short	0x000c
        /*0022*/ 	.short	0x0040
        /*0024*/ 	.byte	0x00, 0xf4, 0x21, 0x00


	//----- nvinfo : EIATTR_KPARAM_INFO
	.align		4
.L_11:
        /*0028*/ 	.byte	0x04, 0x17
        /*002a*/ 	.short	(.L_13 - .L_12)
.L_12:
        /*002c*/ 	.word	0x00000000
        /*0030*/ 	.short	0x000b
        /*0032*/ 	.short	0x0038
        /*0034*/ 	.byte	0x00, 0xf0, 0x11, 0x00


	//----- nvinfo : EIATTR_KPARAM_INFO
	.align		4
.L_13:
        /*0038*/ 	.byte	0x04, 0x17
        /*003a*/ 	.short	(.L_15 - .L_14)
.L_14:
        /*003c*/ 	.word	0x00000000
        /*0040*/ 	.short	0x000a
        /*0042*/ 	.short	0x0034
        /*0044*/ 	.byte	0x00, 0xf0, 0x11, 0x00


	//----- nvinfo : EIATTR_KPARAM_INFO
	.align		4
.L_15:
        /*0048*/ 	.byte	0x04, 0x17
        /*004a*/ 	.short	(.L_17 - .L_16)
.L_16:
        /*004c*/ 	.word	0x00000000
        /*0050*/ 	.short	0x0009
        /*0052*/ 	.short	0x0030
        /*0054*/ 	.byte	0x00, 0xf0, 0x11, 0x00


	//----- nvinfo : EIATTR_KPARAM_INFO
	.align		4
.L_17:
        /*0058*/ 	.byte	0x04, 0x17
        /*005a*/ 	.short	(.L_19 - .L_18)
.L_18:
        /*005c*/ 	.word	0x00000000
        /*0060*/ 	.short	0x0008
        /*0062*/ 	.short	0x002c
        /*0064*/ 	.byte	0x00, 0xf0, 0x11, 0x00


	//----- nvinfo : EIATTR_KPARAM_INFO
	.align		4
.L_19:
        /*0068*/ 	.byte	0x04, 0x17
        /*006a*/ 	.short	(.L_21 - .L_20)
.L_20:
        /*006c*/ 	.word	0x00000000
        /*0070*/ 	.short	0x0007
        /*0072*/ 	.short	0x0028
        /*0074*/ 	.byte	0x00, 0xf0, 0x11, 0x00


	//----- nvinfo : EIATTR_KPARAM_INFO
	.align		4
.L_21:
        /*0078*/ 	.byte	0x04, 0x17
        /*007a*/ 	.short	(.L_23 - .L_22)
.L_22:
        /*007c*/ 	.word	0x00000000
        /*0080*/ 	.short	0x0006
        /*0082*/ 	.short	0x0024
        /*0084*/ 	.byte	0x00, 0xf0, 0x11, 0x00


	//----- nvinfo : EIATTR_KPARAM_INFO
	.align		4
.L_23:
        /*0088*/ 	.byte	0x04, 0x17
        /*008a*/ 	.short	(.L_25 - .L_24)
.L_24:
        /*008c*/ 	.word	0x00000000
        /*0090*/ 	.short	0x0005
        /*0092*/ 	.short	0x0020
        /*0094*/ 	.byte	0x00, 0xf0, 0x11, 0x00


	//----- nvinfo : EIATTR_KPARAM_INFO
	.align		4
.L_25:
        /*0098*/ 	.byte	0x04, 0x17
        /*009a*/ 	.short	(.L_27 - .L_26)
.L_26:
        /*009c*/ 	.word	0x00000000
        /*00a0*/ 	.short	0x0004
        /*00a2*/ 	.short	0x001c
        /*00a4*/ 	.byte	0x00, 0xf0, 0x11, 0x00


	//----- nvinfo : EIATTR_KPARAM_INFO
	.align		4
.L_27:
        /*00a8*/ 	.byte	0x04, 0x17
        /*00aa*/ 	.short	(.L_29 - .L_28)
.L_28:
        /*00ac*/ 	.word	0x00000000
        /*00b0*/ 	.short	0x0003
        /*00b2*/ 	.short	0x0018
        /*00b4*/ 	.byte	0x00, 0xf0, 0x11, 0x00


	//----- nvinfo : EIATTR_KPARAM_INFO
	.align		4
.L_29:
        /*00b8*/ 	.byte	0x04, 0x17
        /*00ba*/ 	.short	(.L_31 - .L_30)
.L_30:
        /*00bc*/ 	.word	0x00000000
        /*00c0*/ 	.short	0x0002
        /*00c2*/ 	.short	0x0010
        /*00c4*/ 	.byte	0x00, 0xf4, 0x21, 0x00


	//----- nvinfo : EIATTR_KPARAM_INFO
	.align		4
.L_31:
        /*00c8*/ 	.byte	0x04, 0x17
        /*00ca*/ 	.short	(.L_33 - .L_32)
.L_32:
        /*00cc*/ 	.word	0x00000000
        /*00d0*/ 	.short	0x0001
        /*00d2*/ 	.short	0x0008
        /*00d4*/ 	.byte	0x00, 0xf4, 0x21, 0x00


	//----- nvinfo : EIATTR_KPARAM_INFO
	.align		4
.L_33:
        /*00d8*/ 	.byte	0x04, 0x17
        /*00da*/ 	.short	(.L_35 - .L_34)
.L_34:
        /*00dc*/ 	.word	0x00000000
        /*00e0*/ 	.short	0x0000
        /*00e2*/ 	.short	0x0000
        /*00e4*/ 	.byte	0x00, 0xf4, 0x21, 0x00


	//----- nvinfo : EIATTR_SPARSE_MMA_MASK
	.align		4
.L_35:
        /*00e8*/ 	.byte	0x03, 0x50
        /*00ea*/ 	.short	0x0000


	//----- nvinfo : EIATTR_MAXREG_COUNT
	.align		4
        /*00ec*/ 	.byte	0x03, 0x1b
        /*00ee*/ 	.short	0x00ff


	//----- nvinfo : EIATTR_NUM_BARRIERS
	.align		4
        /*00f0*/ 	.byte	0x02, 0x4c
        /*00f2*/ 	.byte	0x01
	.zero		1


	//----- nvinfo : EIATTR_VRC_CTA_INIT_COUNT
	.align		4
        /*00f4*/ 	.byte	0x02, 0x4a
	.zero		1
	.zero		1


	//----- nvinfo : EIATTR_EXIT_INSTR_OFFSETS
	.align		4
        /*00f8*/ 	.byte	0x04, 0x1c
        /*00fa*/ 	.short	(.L_37 - .L_36)


	//   ....[0]....
.L_36:
        /*00fc*/ 	.word	0x00006400


	//   ....[1]....
        /*0100*/ 	.word	0x00006430


	//----- nvinfo : EIATTR_REQNTID
	.align		4
.L_37:
        /*0104*/ 	.byte	0x04, 0x10
        /*0106*/ 	.short	(.L_39 - .L_38)
.L_38:
        /*0108*/ 	.word	0x00000040
        /*010c*/ 	.word	0x00000001
        /*0110*/ 	.word	0x00000001


	//----- nvinfo : EIATTR_CBANK_PARAM_SIZE
	.align		4
.L_39:
        /*0114*/ 	.byte	0x03, 0x19
        /*0116*/ 	.short	0x0050


	//----- nvinfo : EIATTR_PARAM_CBANK
	.align		4
        /*0118*/ 	.byte	0x04, 0x0a
        /*011a*/ 	.short	(.L_41 - .L_40)
	.align		4
.L_40:
        /*011c*/ 	.word	index@(.nv.constant0.matmul_kernel)
        /*0120*/ 	.short	0x0380
        /*0122*/ 	.short	0x0050


	//----- nvinfo : EIATTR_SW_WAR
	.align		4
.L_41:
        /*0124*/ 	.byte	0x04, 0x36
        /*0126*/ 	.short	(.L_43 - .L_42)
.L_42:
        /*0128*/ 	.word	0x00000008
.L_43:


//--------------------- .nv.compat                --------------------------
	.section	.nv.compat,"",@"SHT_CUDA_COMPAT_INFO"
	.align	4
        /*0000*/ 	.byte	0x02, 0x02, 0x01, 0x00, 0x02, 0x05, 0x05, 0x00, 0x02, 0x03, 0x00, 0x00, 0x02, 0x06, 0x01, 0x00


//--------------------- .nv.callgraph             --------------------------
	.section	.nv.callgraph,"",@"SHT_CUDA_CALLGRAPH"
	.align	4
	.sectionentsize	8
	.align		4
        /*0000*/ 	.word	0x00000000
	.align		4
        /*0004*/ 	.word	0xffffffff
	.align		4
        /*0008*/ 	.word	0x00000000
	.align		4
        /*000c*/ 	.word	0xfffffffe
	.align		4
        /*0010*/ 	.word	0x00000000
	.align		4
        /*0014*/ 	.word	0xfffffffd
	.align		4
        /*0018*/ 	.word	0x00000000
	.align		4
        /*001c*/ 	.word	0xfffffffc


//--------------------- .text.matmul_kernel       --------------------------
	.section	.text.matmul_kernel,"ax",@progbits
	.align	128
        .global         matmul_kernel
        .type           matmul_kernel,@function
        .size           matmul_kernel,(.L_x_3 - matmul_kernel)
        .other          matmul_kernel,@"STO_CUDA_ENTRY STV_DEFAULT"
matmul_kernel:
.text.matmul_kernel:
[----:B------:R-:W0:Y:S08]  /*0000*/  LDC R1, c[0x0][0x37c] ;  /* 0x0000df00ff017b82 */ /* 0x000e300000000800 */
[----:B------:R-:W1:Y:S01]  /*0010*/  LDC.64 R20, c[0x0][0x398] ;  /* 0x0000e600ff147b82 */ /* 0x000e620000000a00 */
[----:B------:R-:W2:Y:S01]  /*0020*/  S2R R5, SR_CTAID.X ;  /* 0x0000000000057919 */ /* 0x000ea20000002500 */
[----:B------:R-:W3:Y:S01]  /*0030*/  LDCU UR5, c[0x0][0x3a0] ;  /* 0x00007400ff0577ac */ /* 0x000ee20008000800 */
[----:B------:R-:W-:-:S02]  /*0040*/  CS2R R108, SRZ ;  /* 0x00000000006c7805 */ /* 0x000fc4000001ff00 */
[----:B------:R-:W-:Y:S02]  /*0050*/  CS2R R110, SRZ ;  /* 0x00000000006e7805 */ /* 0x000fe4000001ff00 */
[----:B------:R-:W-:Y:S02]  /*0060*/  CS2R R76, SRZ ;  /* 0x00000000004c7805 */ /* 0x000fe4000001ff00 */
[----:B------:R-:W-:Y:S02]  /*0070*/  CS2R R78, SRZ ;  /* 0x00000000004e7805 */ /* 0x000fe4000001ff00 */
[----:B------:R-:W-:Y:S01]  /*0080*/  CS2R R144, SRZ ;  /* 0x0000000000907805 */ /* 0x000fe2000001ff00 */
[----:B------:R-:W4:Y:S01]  /*0090*/  S2UR UR6, SR_CgaCtaId ;  /* 0x00000000000679c3 */ /* 0x000f220000008800 */
[----:B------:R-:W-:Y:S02]  /*00a0*/  CS2R R146, SRZ ;  /* 0x0000000000927805 */ /* 0x000fe4000001ff00 */
[----:B------:R-:W-:-:S02]  /*00b0*/  CS2R R140, SRZ ;  /* 0x00000000008c7805 */ /* 0x000fc4000001ff00 */
[----:B------:R-:W-:Y:S01]  /*00c0*/  CS2R R142, SRZ ;  /* 0x00000000008e7805 */ /* 0x000fe2000001ff00 */
[----:B------:R-:W-:Y:S01]  /*00d0*/  UMOV UR4, 0x400 ;  /* 0x0000040000047882 */ /* 0x000fe20000000000 */
[----:B------:R-:W0:Y:S01]  /*00e0*/  LDCU.64 UR8, c[0x0][0x358] ;  /* 0x00006b00ff0877ac */ /* 0x000e220008000a00 */
[----:B---3--:R-:W-:Y:S01]  /*00f0*/  UIADD3 UR5, UPT, UPT, UR5, 0x3f, URZ ;  /* 0x0000003f05057890 */ /* 0x008fe2000fffe0ff */
[----:B-1----:R-:W-:-:S03]  /*0100*/  VIADD R0, R21, 0x1f ;  /* 0x0000001f15007836 */ /* 0x002fc60000000000 */
[----:B------:R-:W-:Y:S02]  /*0110*/  UISETP.GE.AND UP0, UPT, UR5, 0x40, UPT ;  /* 0x000000400500788c */ /* 0x000fe4000bf06270 */
[----:B------:R-:W-:Y:S01]  /*0120*/  SHF.R.S32.HI R3, RZ, 0x1f, R0 ;  /* 0x0000001fff037819 */ /* 0x000fe20000011400 */
[----:B----4-:R-:W-:-:S03]  /*0130*/  ULEA UR4, UR6, UR4, 0x18 ;  /* 0x0000000406047291 */ /* 0x010fc6000f8ec0ff */
[----:B------:R-:W-:Y:S02]  /*0140*/  LEA.HI R3, R3, R0, RZ, 0x5 ;  /* 0x0000000003037211 */ /* 0x000fe400078f28ff */
[----:B--2---:R-:W-:Y:S02]  /*0150*/  IABS R8, R5 ;  /* 0x0000000500087213 */ /* 0x004fe40000000000 */
[----:B------:R-:W-:-:S05]  /*0160*/  SHF.R.S32.HI R3, RZ, 0x5, R3 ;  /* 0x00000005ff037819 */ /* 0x000fca0000011403 */
[----:B------:R-:W-:-:S05]  /*0170*/  IMAD.SHL.U32 R4, R3, 0x8, RZ ;  /* 0x0000000803047824 */ /* 0x000fca00078e00ff */
[-C--:B------:R-:W-:Y:S02]  /*0180*/  IABS R7, R4.reuse ;  /* 0x0000000400077213 */ /* 0x080fe40000000000 */
[----:B------:R-:W-:Y:S02]  /*0190*/  IABS R10, R4 ;  /* 0x00000004000a7213 */ /* 0x000fe40000000000 */
[----:B------:R-:W1:Y:S08]  /*01a0*/  I2F.RP R0, R7 ;  /* 0x0000000700007306 */ /* 0x000e700000209400 */
[----:B-1----:R-:W1:Y:S02]  /*01b0*/  MUFU.RCP R0, R0 ;  /* 0x0000000000007308 */ /* 0x002e640000001000 */
[----:B-1----:R-:W-:-:S02]  /*01c0*/  VIADD R2, R0, 0xffffffe ;  /* 0x0ffffffe00027836 */ /* 0x002fc40000000000 */
[----:B------:R-:W-:-:S04]  /*01d0*/  IMAD.MOV R0, RZ, RZ, -R10 ;  /* 0x000000ffff007224 */ /* 0x000fc800078e0a0a */
[----:B------:R1:W2:Y:S02]  /*01e0*/  F2I.FTZ.U32.TRUNC.NTZ R3, R2 ;  /* 0x0000000200037305 */ /* 0x0002a4000021f000 */
[----:B-1----:R-:W-:Y:S02]  /*01f0*/  IMAD.MOV.U32 R2, RZ, RZ, RZ ;  /* 0x000000ffff027224 */ /* 0x002fe400078e00ff */
[----:B--2---:R-:W-:-:S04]  /*0200*/  IMAD.MOV R6, RZ, RZ, -R3 ;  /* 0x000000ffff067224 */ /* 0x004fc800078e0a03 */
[----:B------:R-:W-:Y:S02]  /*0210*/  IMAD R9, R6, R7, RZ ;  /* 0x0000000706097224 */ /* 0x000fe400078e02ff */
[----:B------:R-:W-:Y:S02]  /*0220*/  IMAD.MOV.U32 R6, RZ, RZ, R8 ;  /* 0x000000ffff067224 */ /* 0x000fe400078e0008 */
[----:B------:R-:W-:-:S06]  /*0230*/  IMAD.HI.U32 R3, R3, R9, R2 ;  /* 0x0000000903037227 */ /* 0x000fcc00078e0002 */
[----:B------:R-:W-:-:S04]  /*0240*/  IMAD.HI.U32 R3, R3, R6, RZ ;  /* 0x0000000603037227 */ /* 0x000fc800078e00ff */
[----:B------:R-:W-:-:S05]  /*0250*/  IMAD R0, R3, R0, R6 ;  /* 0x0000000003007224 */ /* 0x000fca00078e0206 */
[----:B------:R-:W-:-:S13]  /*0260*/  ISETP.GT.U32.AND P1, PT, R7, R0, PT ;  /* 0x000000000700720c */ /* 0x000fda0003f24070 */
[----:B------:R-:W-:Y:S02]  /*0270*/  @!P1 IMAD.IADD R0, R0, 0x1, -R7 ;  /* 0x0000000100009824 */ /* 0x000fe400078e0a07 */
[----:B------:R-:W-:Y:S01]  /*0280*/  @!P1 VIADD R3, R3, 0x1 ;  /* 0x0000000103039836 */ /* 0x000fe20000000000 */
[----:B------:R-:W-:Y:S02]  /*0290*/  ISETP.NE.AND P1, PT, R4, RZ, PT ;  /* 0x000000ff0400720c */ /* 0x000fe40003f25270 */
[----:B------:R-:W-:Y:S02]  /*02a0*/  ISETP.GE.U32.AND P0, PT, R0, R7, PT ;  /* 0x000000070000720c */ /* 0x000fe40003f06070 */
[----:B------:R-:W-:-:S04]  /*02b0*/  LOP3.LUT R0, R5, R4, RZ, 0x3c, !PT ;  /* 0x0000000405007212 */ /* 0x000fc800078e3cff */
[----:B------:R-:W-:Y:S01]  /*02c0*/  ISETP.GE.AND P2, PT, R0, RZ, PT ;  /* 0x000000ff0000720c */ /* 0x000fe20003f46270 */
[----:B------:R-:W-:-:S06]  /*02d0*/  VIADD R0, R20, 0x3f ;  /* 0x0000003f14007836 */ /* 0x000fcc0000000000 */
[----:B------:R-:W-:-:S04]  /*02e0*/  @P0 VIADD R3, R3, 0x1 ;  /* 0x0000000103030836 */ /* 0x000fc80000000000 */
[----:B------:R-:W-:Y:S01]  /*02f0*/  IMAD.MOV.U32 R2, RZ, RZ, R3 ;  /* 0x000000ffff027224 */ /* 0x000fe200078e0003 */
[----:B------:R-:W-:-:S03]  /*0300*/  SHF.R.S32.HI R3, RZ, 0x1f, R0 ;  /* 0x0000001fff037819 */ /* 0x000fc60000011400 */
[----:B------:R-:W-:Y:S01]  /*0310*/  @!P2 IMAD.MOV R2, RZ, RZ, -R2 ;  /* 0x000000ffff02a224 */ /* 0x000fe200078e0a02 */
[----:B------:R-:W-:Y:S02]  /*0320*/  @!P1 LOP3.LUT R2, RZ, R4, RZ, 0x33, !PT ;  /* 0x00000004ff029212 */ /* 0x000fe400078e33ff */
[----:B------:R-:W-:-:S03]  /*0330*/  LEA.HI R3, R3, R0, RZ, 0x6 ;  /* 0x0000000003037211 */ /* 0x000fc600078f30ff */
[----:B------:R-:W-:Y:S02]  /*0340*/  IMAD.SHL.U32 R10, R2, 0x8, RZ ;  /* 0x00000008020a7824 */ /* 0x000fe400078e00ff */
[----:B------:R-:W-:-:S03]  /*0350*/  IMAD.MOV R2, RZ, RZ, -R2 ;  /* 0x000000ffff027224 */ /* 0x000fc600078e0a02 */
[----:B------:R-:W-:Y:S01]  /*0360*/  LEA.HI.SX32 R3, R3, -R10, 0x1a ;  /* 0x8000000a03037211 */ /* 0x000fe200078fd2ff */
[----:B------:R-:W-:-:S03]  /*0370*/  IMAD R11, R4, R2, R5 ;  /* 0x00000002040b7224 */ /* 0x000fc600078e0205 */
[----:B------:R-:W-:Y:S02]  /*0380*/  VIMNMX R6, PT, PT, R3, 0x8, PT ;  /* 0x0000000803067848 */ /* 0x000fe40003fe0100 */
[----:B------:R-:W-:Y:S02]  /*0390*/  IABS R9, R11 ;  /* 0x0000000b00097213 */ /* 0x000fe40000000000 */
[-C--:B------:R-:W-:Y:S02]  /*03a0*/  IABS R7, R6.reuse ;  /* 0x0000000600077213 */ /* 0x080fe40000000000 */
[----:B------:R-:W-:Y:S02]  /*03b0*/  IABS R4, R6 ;  /* 0x0000000600047213 */ /* 0x000fe40000000000 */
[----:B------:R-:W1:Y:S08]  /*03c0*/  I2F.RP R0, R7 ;  /* 0x0000000700007306 */ /* 0x000e700000209400 */
[----:B-1----:R-:W1:Y:S02]  /*03d0*/  MUFU.RCP R0, R0 ;  /* 0x0000000000007308 */ /* 0x002e640000001000 */
[----:B-1----:R-:W-:-:S02]  /*03e0*/  VIADD R3, R0, 0xffffffe ;  /* 0x0ffffffe00037836 */ /* 0x002fc40000000000 */
[----:B------:R-:W-:-:S04]  /*03f0*/  IMAD.MOV R0, RZ, RZ, -R4 ;  /* 0x000000ffff007224 */ /* 0x000fc800078e0a04 */
[----:B------:R-:W1:Y:S02]  /*0400*/  F2I.FTZ.U32.TRUNC.NTZ R3, R3 ;  /* 0x0000000300037305 */ /* 0x000e64000021f000 */
[----:B-1----:R-:W-:-:S04]  /*0410*/  IMAD.MOV R8, RZ, RZ, -R3 ;  /* 0x000000ffff087224 */ /* 0x002fc800078e0a03 */
[----:B------:R-:W-:-:S04]  /*0420*/  IMAD.MOV.U32 R2, RZ, RZ, R8 ;  /* 0x000000ffff027224 */ /* 0x000fc800078e0008 */
[----:B------:R-:W-:Y:S02]  /*0430*/  IMAD R5, R2, R7, RZ ;  /* 0x0000000702057224 */ /* 0x000fe400078e02ff */
[----:B------:R-:W-:-:S04]  /*0440*/  IMAD.MOV.U32 R2, RZ, RZ, RZ ;  /* 0x000000ffff027224 */ /* 0x000fc800078e00ff */
        /* <DEDUP_REMOVED lines=9> */
[----:B------:R-:W-:Y:S02]  /*04e0*/  ISETP.GE.AND P2, PT, R0, RZ, PT ;  /* 0x000000ff0000720c */ /* 0x000fe40003f46270 */
[----:B------:R-:W1:Y:S05]  /*04f0*/  S2R R0, SR_TID.X ;  /* 0x0000000000007919 */ /* 0x000e6a0000002100 */
[----:B------:R-:W-:-:S06]  /*0500*/  @P0 VIADD R2, R2, 0x1 ;  /* 0x0000000102020836 */ /* 0x000fcc0000000000 */
[----:B------:R-:W-:Y:S01]  /*0510*/  @!P2 IMAD.MOV R2, RZ, RZ, -R2 ;  /* 0x000000ffff02a224 */ /* 0x000fe200078e0a02 */
[----:B------:R-:W-:-:S05]  /*0520*/  @!P1 LOP3.LUT R2, RZ, R6, RZ, 0x33, !PT ;  /* 0x00000006ff029212 */ /* 0x000fca00078e33ff */
[----:B------:R-:W-:Y:S02]  /*0530*/  IMAD.MOV R3, RZ, RZ, -R2 ;  /* 0x000000ffff037224 */ /* 0x000fe400078e0a02 */
[----:B------:R-:W-:Y:S02]  /*0540*/  IMAD.SHL.U32 R2, R2, 0x20, RZ ;  /* 0x0000002002027824 */ /* 0x000fe400078e00ff */
[----:B------:R-:W-:Y:S02]  /*0550*/  IMAD R3, R6, R3, R11 ;  /* 0x0000000306037224 */ /* 0x000fe400078e020b */
[C---:B------:R-:W-:Y:S01]  /*0560*/  VIADD R51, R2.reuse, 0x1 ;  /* 0x0000000102337836 */ /* 0x040fe20000000000 */
[----:B------:R-:W-:Y:S01]  /*0570*/  IADD3 R42, PT, PT, R2, 0x1a, RZ ;  /* 0x0000001a022a7810 */ /* 0x000fe20007ffe0ff */
[----:B------:R-:W-:Y:S02]  /*0580*/  IMAD.IADD R10, R10, 0x1, R3 ;  /* 0x000000010a0a7824 */ /* 0x000fe400078e0203 */
[----:B------:R-:W-:-:S02]  /*0590*/  VIADD R49, R2, 0x2 ;  /* 0x0000000202317836 */ /* 0x000fc40000000000 */
[C---:B------:R-:W-:Y:S02]  /*05a0*/  VIADD R47, R2.reuse, 0x3 ;  /* 0x00000003022f7836 */ /* 0x040fe40000000000 */
[----:B------:R-:W-:Y:S01]  /*05b0*/  VIADD R45, R2, 0x4 ;  /* 0x00000004022d7836 */ /* 0x000fe20000000000 */
[----:B-1----:R-:W-:Y:S01]  /*05c0*/  LOP3.LUT R3, R0, 0x3f, RZ, 0xc0, !PT ;  /* 0x0000003f00037812 */ /* 0x002fe200078ec0ff */
[C---:B------:R-:W-:Y:S02]  /*05d0*/  VIADD R53, R2.reuse, 0x5 ;  /* 0x0000000502357836 */ /* 0x040fe40000000000 */
[C---:B------:R-:W-:Y:S02]  /*05e0*/  VIADD R31, R2.reuse, 0x6 ;  /* 0x00000006021f7836 */ /* 0x040fe40000000000 */
[C---:B------:R-:W-:Y:S02]  /*05f0*/  VIADD R33, R2.reuse, 0x7 ;  /* 0x0000000702217836 */ /* 0x040fe40000000000 */
[----:B------:R-:W-:-:S02]  /*0600*/  VIADD R29, R2, 0x8 ;  /* 0x00000008021d7836 */ /* 0x000fc40000000000 */
[C---:B------:R-:W-:Y:S02]  /*0610*/  VIADD R35, R2.reuse, 0x9 ;  /* 0x0000000902237836 */ /* 0x040fe40000000000 */
[C---:B------:R-:W-:Y:S02]  /*0620*/  VIADD R37, R2.reuse, 0xa ;  /* 0x0000000a02257836 */ /* 0x040fe40000000000 */
        /* <DEDUP_REMOVED lines=19> */
[----:B------:R-:W-:Y:S02]  /*0760*/  VIADD R8, R2, 0x1f ;  /* 0x0000001f02087836 */ /* 0x000fe40000000000 */
[----:B------:R-:W-:Y:S01]  /*0770*/  IMAD R9, R10, 0x40, R3 ;  /* 0x000000400a097824 */ /* 0x000fe200078e0203 */
[----:B0-----:R-:W-:Y:S06]  /*0780*/  BRA.U !UP0, `(.L_x_0) ;  /* 0x0000004d087c7547 */ /* 0x001fec000b800000 */
[----:B------:R-:W-:Y:S01]  /*0790*/  IABS R17, R20 ;  /* 0x0000001400117213 */ /* 0x000fe20000000000 */
[----:B------:R-:W0:Y:S01]  /*07a0*/  LDCU UR35, c[0x0][0x3a4] ;  /* 0x00007480ff2377ac */ /* 0x000e220008000800 */
[----:B------:R-:W-:Y:S02]  /*07b0*/  IABS R62, R21 ;  /* 0x00000015003e7213 */ /* 0x000fe40000000000 */
[----:B------:R-:W-:Y:S01]  /*07c0*/  CS2R R80, SRZ ;  /* 0x0000000000507805 */ /* 0x000fe2000001ff00 */
[----:B------:R-:W1:Y:S01]  /*07d0*/  I2F.RP R14, R17 ;  /* 0x00000011000e7306 */ /* 0x000e620000209400 */
[----:B------:R-:W-:Y:S01]  /*07e0*/  IABS R18, R30 ;  /* 0x0000001e00127213 */ /* 0x000fe20000000000 */
[----:B------:R-:W2:Y:S01]  /*07f0*/  LDCU.64 UR36, c[0x0][0x380] ;  /* 0x00007000ff2477ac */ /* 0x000ea20008000a00 */
[----:B------:R-:W-:Y:S02]  /*0800*/  ISETP.GE.AND P2, PT, R9, RZ, PT ;  /* 0x000000ff0900720c */ /* 0x000fe40003f46270 */
[----:B------:R-:W-:-:S02]  /*0810*/  CS2R R82, SRZ ;  /* 0x0000000000527805 */ /* 0x000fc4000001ff00 */
[----:B------:R-:W-:Y:S01]  /*0820*/  ISETP.NE.AND P5, PT, R20, RZ, PT ;  /* 0x000000ff1400720c */ /* 0x000fe20003fa5270 */
[----:B------:R-:W3:Y:S01]  /*0830*/  LDCU UR72, c[0x0][0x3a0] ;  /* 0x00007400ff4877ac */ /* 0x000ee20008000800 */
[----:B------:R-:W-:Y:S01]  /*0840*/  ISETP.GE.AND P6, PT, R32, RZ, PT ;  /* 0x000000ff2000720c */ /* 0x000fe20003fc6270 */
[----:B------:R-:W4:Y:S01]  /*0850*/  I2F.RP R15, R62 ;  /* 0x0000003e000f7306 */ /* 0x000f220000209400 */
[----:B------:R-:W-:Y:S01]  /*0860*/  ISETP.GE.AND P3, PT, R42, RZ, PT ;  /* 0x000000ff2a00720c */ /* 0x000fe20003f66270 */
[----:B------:R-:W5:Y:S01]  /*0870*/  LDCU UR7, c[0x0][0x3a8] ;  /* 0x00007500ff0777ac */ /* 0x000f620008000800 */
[----:B------:R-:W-:Y:S02]  /*0880*/  CS2R R84, SRZ ;  /* 0x0000000000547805 */ /* 0x000fe4000001ff00 */
[----:B------:R-:W-:Y:S02]  /*0890*/  CS2R R86, SRZ ;  /* 0x0000000000567805 */ /* 0x000fe4000001ff00 */
[----:B------:R-:W-:Y:S01]  /*08a0*/  CS2R R116, SRZ ;  /* 0x0000000000747805 */ /* 0x000fe2000001ff00 */
[----:B------:R-:W-:Y:S01]  /*08b0*/  USHF.R.S32.HI UR6, URZ, 0x1f, UR5 ;  /* 0x0000001fff067899 */ /* 0x000fe20008011405 */
[----:B------:R-:W-:Y:S01]  /*08c0*/  CS2R R118, SRZ ;  /* 0x0000000000767805 */ /* 0x000fe2000001ff00 */
[----:B-1----:R-:W1:Y:S01]  /*08d0*/  MUFU.RCP R14, R14 ;  /* 0x0000000e000e7308 */ /* 0x002e620000001000 */
[----:B------:R-:W-:Y:S01]  /*08e0*/  CS2R R104, SRZ ;  /* 0x0000000000687805 */ /* 0x000fe2000001ff00 */
[----:B------:R-:W-:Y:S01]  /*08f0*/  ULEA.HI UR6, UR6, UR5, URZ, 0x6 ;  /* 0x0000000506067291 */ /* 0x000fe2000f8f30ff */
[----:B------:R-:W-:-:S02]  /*0900*/  CS2R R106, SRZ ;  /* 0x00000000006a7805 */ /* 0x000fc4000001ff00 */
[----:B------:R-:W-:Y:S02]  /*0910*/  CS2R R108, SRZ ;  /* 0x00000000006c7805 */ /* 0x000fe4000001ff00 */
[----:B------:R-:W-:Y:S02]  /*0920*/  CS2R R110, SRZ ;  /* 0x00000000006e7805 */ /* 0x000fe4000001ff00 */
[----:B------:R-:W-:Y:S02]  /*0930*/  CS2R R76, SRZ ;  /* 0x00000000004c7805 */ /* 0x000fe4000001ff00 */
[----:B------:R-:W-:Y:S01]  /*0940*/  CS2R R78, SRZ ;  /* 0x00000000004e7805 */ /* 0x000fe2000001ff00 */
[----:B----4-:R-:W4:Y:S01]  /*0950*/  MUFU.RCP R15, R15 ;  /* 0x0000000f000f7308 */ /* 0x010f220000001000 */
[----:B------:R-:W-:Y:S02]  /*0960*/  CS2R R144, SRZ ;  /* 0x0000000000907805 */ /* 0x000fe4000001ff00 */
[----:B------:R-:W-:-:S02]  /*0970*/  CS2R R146, SRZ ;  /* 0x0000000000927805 */ /* 0x000fc4000001ff00 */
[----:B------:R-:W-:Y:S02]  /*0980*/  CS2R R140, SRZ ;  /* 0x00000000008c7805 */ /* 0x000fe4000001ff00 */
[----:B------:R-:W-:Y:S01]  /*0990*/  CS2R R142, SRZ ;  /* 0x00000000008e7805 */ /* 0x000fe2000001ff00 */
[----:B-----5:R-:W-:Y:S02]  /*09a0*/  USHF.L.U32 UR71, UR7, 0x6, URZ ;  /* 0x0000000607477899 */ /* 0x020fe400080006ff */
[----:B------:R-:W-:Y:S01]  /*09b0*/  UIMAD UR10, UR7, 0x3f, URZ ;  /* 0x0000003f070a78a4 */ /* 0x000fe2000f8e02ff */
[----:B-1----:R-:W-:Y:S01]  /*09c0*/  VIADD R10, R14, 0xffffffe ;  /* 0x0ffffffe0e0a7836 */ /* 0x002fe20000000000 */
[----:B------:R-:W-:Y:S01]  /*09d0*/  IABS R14, R9 ;  /* 0x00000009000e7213 */ /* 0x000fe20000000000 */
[----:B------:R-:W-:Y:S02]  /*09e0*/  UIMAD UR11, UR7, 0x3e, URZ ;  /* 0x0000003e070b78a4 */ /* 0x000fe4000f8e02ff */
[----:B------:R1:W5:Y:S01]  /*09f0*/  F2I.FTZ.U32.TRUNC.NTZ R11, R10 ;  /* 0x0000000a000b7305 */ /* 0x000362000021f000 */
[----:B------:R-:W-:-:S02]  /*0a00*/  UIMAD UR12, UR7, 0x3d, URZ ;  /* 0x0000003d070c78a4 */ /* 0x000fc4000f8e02ff */
[----:B------:R-:W-:Y:S01]  /*0a10*/  UIMAD UR13, UR7, 0x3c, URZ ;  /* 0x0000003c070d78a4 */ /* 0x000fe2000f8e02ff */
[----:B----4-:R-:W-:Y:S01]  /*0a20*/  VIADD R12, R15, 0xffffffe ;  /* 0x0ffffffe0f0c7836 */ /* 0x010fe20000000000 */
[----:B------:R-:W-:Y:S02]  /*0a30*/  UIMAD UR14, UR7, 0x3b, URZ ;  /* 0x0000003b070e78a4 */ /* 0x000fe4000f8e02ff */
[----:B------:R-:W-:Y:S01]  /*0a40*/  UIMAD UR15, UR7, 0x3a, URZ ;  /* 0x0000003a070f78a4 */ /* 0x000fe2000f8e02ff */
[----:B------:R4:W0:Y:S01]  /*0a50*/  F2I.FTZ.U32.TRUNC.NTZ R13, R12 ;  /* 0x0000000c000d7305 */ /* 0x000822000021f000 */
[----:B-1----:R-:W-:Y:S01]  /*0a60*/  IMAD.MOV.U32 R10, RZ, RZ, RZ ;  /* 0x000000ffff0a7224 */ /* 0x002fe200078e00ff */
[----:B------:R-:W-:Y:S02]  /*0a70*/  UIMAD UR16, UR7, 0x39, URZ ;  /* 0x00000039071078a4 */ /* 0x000fe4000f8e02ff */
[----:B------:R-:W-:Y:S02]  /*0a80*/  UIMAD UR17, UR7, 0x38, URZ ;  /* 0x00000038071178a4 */ /* 0x000fe4000f8e02ff */
[----:B------:R-:W-:Y:S01]  /*0a90*/  UIMAD UR18, UR7, 0x37, URZ ;  /* 0x00000037071278a4 */ /* 0x000fe2000f8e02ff */
[----:B-----5:R-:W-:Y:S01]  /*0aa0*/  IMAD.MOV R16, RZ, RZ, -R11 ;  /* 0x000000ffff107224 */ /* 0x020fe200078e0a0b */
[----:B------:R-:W-:Y:S01]  /*0ab0*/  UIMAD UR19, UR7, 0x36, URZ ;  /* 0x00000036071378a4 */ /* 0x000fe2000f8e02ff */
[----:B----4-:R-:W-:Y:S01]  /*0ac0*/  IMAD.MOV.U32 R12, RZ, RZ, RZ ;  /* 0x000000ffff0c7224 */ /* 0x010fe200078e00ff */
[----:B------:R-:W-:Y:S01]  /*0ad0*/  UIMAD UR20, UR7, 0x35, URZ ;  /* 0x00000035071478a4 */ /* 0x000fe2000f8e02ff */
[----:B------:R-:W-:Y:S01]  /*0ae0*/  IMAD R19, R16, R17, RZ ;  /* 0x0000001110137224 */ /* 0x000fe200078e02ff */
[----:B------:R-:W-:Y:S01]  /*0af0*/  IABS R16, R42 ;  /* 0x0000002a00107213 */ /* 0x000fe20000000000 */
[----:B------:R-:W-:-:S02]  /*0b00*/  UIMAD UR21, UR7, 0x34, URZ ;  /* 0x00000034071578a4 */ /* 0x000fc4000f8e02ff */
[----:B------:R-:W-:Y:S01]  /*0b10*/  IMAD.HI.U32 R11, R11, R19, R10 ;  /* 0x000000130b0b7227 */ /* 0x000fe200078e000a */
[----:B------:R-:W-:Y:S01]  /*0b20*/  IABS R19, R27 ;  /* 0x0000001b00137213 */ /* 0x000fe20000000000 */
[----:B------:R-:W-:Y:S02]  /*0b30*/  UIMAD UR22, UR7, 0x33, URZ ;  /* 0x00000033071678a4 */ /* 0x000fe4000f8e02ff */
[----:B0-----:R-:W-:Y:S01]  /*0b40*/  IMAD.MOV R15, RZ, RZ, -R13 ;  /* 0x000000ffff0f7224 */ /* 0x001fe200078e0a0d */
[----:B------:R-:W-:Y:S01]  /*0b50*/  UIMAD UR23, UR7, 0x32, URZ ;  /* 0x00000032071778a4 */ /* 0x000fe2000f8e02ff */
[----:B------:R-:W-:Y:S01]  /*0b60*/  IMAD.HI.U32 R11, R11, R14, RZ ;  /* 0x0000000e0b0b7227 */ /* 0x000fe200078e00ff */
[----:B------:R-:W-:Y:S02]  /*0b70*/  UIMAD UR24, UR7, 0x31, URZ ;  /* 0x00000031071878a4 */ /* 0x000fe4000f8e02ff */
[----:B------:R-:W-:Y:S01]  /*0b80*/  UIMAD UR25, UR7, 0x30, URZ ;  /* 0x00000030071978a4 */ /* 0x000fe2000f8e02ff */
[----:B------:R-:W-:Y:S01]  /*0b90*/  IMAD.MOV R11, RZ, RZ, -R11 ;  /* 0x000000ffff0b7224 */ /* 0x000fe200078e0a0b */
[----:B------:R-:W-:Y:S01]  /*0ba0*/  UIMAD UR26, UR7, 0x2f, URZ ;  /* 0x0000002f071a78a4 */ /* 0x000fe2000f8e02ff */
[----:B------:R-:W-:Y:S01]  /*0bb0*/  IMAD R15, R15, R62, RZ ;  /* 0x0000003e0f0f7224 */ /* 0x000fe200078e02ff */
[----:B------:R-:W-:Y:S01]  /*0bc0*/  UIMAD UR27, UR7, 0x2e, URZ ;  /* 0x0000002e071b78a4 */ /* 0x000fe2000f8e02ff */
[----:B------:R-:W-:Y:S01]  /*0bd0*/  IMAD R10, R17, R11, R14 ;  /* 0x0000000b110a7224 */ /* 0x000fe200078e020e */
[----:B------:R-:W-:Y:S01]  /*0be0*/  UIMAD UR28, UR7, 0x2d, URZ ;  /* 0x0000002d071c78a4 */ /* 0x000fe2000f8e02ff */
[----:B------:R-:W-:Y:S01]  /*0bf0*/  IMAD.HI.U32 R13, R13, R15, R12 ;  /* 0x0000000f0d0d7227 */ /* 0x000fe200078e000c */
[----:B------:R-:W-:Y:S01]  /*0c00*/  IABS R15, R32 ;  /* 0x00000020000f7213 */ /* 0x000fe20000000000 */
[----:B------:R-:W-:Y:S01]  /*0c10*/  UIMAD UR29, UR7, 0x2c, URZ ;  /* 0x0000002c071d78a4 */ /* 0x000fe2000f8e02ff */
[----:B------:R-:W-:Y:S01]  /*0c20*/  ISETP.GT.U32.AND P0, PT, R17, R10, PT ;  /* 0x0000000a1100720c */ /* 0x000fe20003f04070 */
[----:B------:R-:W-:Y:S01]  /*0c30*/  IMAD.MOV.U32 R14, RZ, RZ, R16 ;  /* 0x000000ffff0e7224 */ /* 0x000fe200078e0010 */
[----:B------:R-:W-:Y:S01]  /*0c40*/  UIMAD UR30, UR7, 0x2b, URZ ;  /* 0x0000002b071e78a4 */ /* 0x000fe2000f8e02ff */
[----:B------:R-:W-:Y:S01]  /*0c50*/  IMAD.HI.U32 R12, R13, R15, RZ ;  /* 0x0000000f0d0c7227 */ /* 0x000fe200078e00ff */
[----:B------:R-:W-:-:S02]  /*0c60*/  UIMAD UR31, UR7, 0x2a, URZ ;  /* 0x0000002a071f78a4 */ /* 0x000fc4000f8e02ff */
[----:B------:R-:W-:Y:S01]  /*0c70*/  UIMAD UR32, UR7, 0x29, URZ ;  /* 0x00000029072078a4 */ /* 0x000fe2000f8e02ff */
[----:B------:R-:W-:Y:S01]  /*0c80*/  IMAD.HI.U32 R11, R13, R14, RZ ;  /* 0x0000000e0d0b7227 */ /* 0x000fe200078e00ff */
[----:B------:R-:W-:Y:S02]  /*0c90*/  UIMAD UR33, UR7, 0x28, URZ ;  /* 0x00000028072178a4 */ /* 0x000fe4000f8e02ff */
[----:B------:R-:W-:Y:S01]  /*0ca0*/  UIMAD UR34, UR7, 0x27, URZ ;  /* 0x00000027072278a4 */ /* 0x000fe2000f8e02ff */
[----:B------:R-:W-:Y:S01]  /*0cb0*/  IMAD.MOV R11, RZ, RZ, -R11 ;  /* 0x000000ffff0b7224 */ /* 0x000fe200078e0a0b */
[----:B------:R-:W-:Y:S01]  /*0cc0*/  UIMAD UR38, UR7, 0x23, URZ ;  /* 0x00000023072678a4 */ /* 0x000fe2000f8e02ff */
[----:B------:R-:W-:Y:S01]  /*0cd0*/  IMAD.MOV R16, RZ, RZ, -R12 ;  /* 0x000000ffff107224 */ /* 0x000fe200078e0a0c */
[----:B------:R-:W-:Y:S01]  /*0ce0*/  UIMAD UR39, UR7, 0x22, URZ ;  /* 0x00000022072778a4 */ /* 0x000fe2000f8e02ff */
[----:B------:R-:W-:Y:S01]  /*0cf0*/  @!P0 IMAD.IADD R10, R10, 0x1, -R17 ;  /* 0x000000010a0a8824 */ /* 0x000fe200078e0a11 */
[----:B------:R-:W-:Y:S01]  /*0d00*/  UIMAD UR40, UR7, 0x21, URZ ;  /* 0x00000021072878a4 */ /* 0x000fe2000f8e02ff */
[C---:B------:R-:W-:Y:S01]  /*0d10*/  IMAD R11, R62.reuse, R11, R14 ;  /* 0x0000000b3e0b7224 */ /* 0x040fe200078e020e */
[----:B------:R-:W-:Y:S01]  /*0d20*/  USHF.L.U32 UR41, UR7, 0x5, URZ ;  /* 0x0000000507297899 */ /* 0x000fe200080006ff */
[C---:B------:R-:W-:Y:S01]  /*0d30*/  IMAD R14, R62.reuse, R16, R15 ;  /* 0x000000103e0e7224 */ /* 0x040fe200078e020f */
[----:B------:R-:W-:Y:S01]  /*0d40*/  ISETP.GT.U32.AND P1, PT, R17, R10, PT ;  /* 0x0000000a1100720c */ /* 0x000fe20003f24070 */
[C---:B------:R-:W-:Y:S01]  /*0d50*/  IMAD.HI.U32 R12, R13.reuse, R18, RZ ;  /* 0x000000120d0c7227 */ /* 0x040fe200078e00ff */
[----:B------:R-:W-:Y:S01]  /*0d60*/  IABS R16, R28 ;  /* 0x0000001c00107213 */ /* 0x000fe20000000000 */
[----:B------:R-:W-:Y:S01]  /*0d70*/  UIMAD UR42, UR7, 0x1f, URZ ;  /* 0x0000001f072a78a4 */ /* 0x000fe2000f8e02ff */
[C---:B------:R-:W-:Y:S01]  /*0d80*/  ISETP.GT.U32.AND P0, PT, R62.reuse, R14, PT ;  /* 0x0000000e3e00720c */ /* 0x040fe20003f04070 */
[----:B------:R-:W-:Y:S01]  /*0d90*/  IMAD.MOV R15, RZ, RZ, -R12 ;  /* 0x000000ffff0f7224 */ /* 0x000fe200078e0a0c */
[----:B------:R-:W-:Y:S01]  /*0da0*/  ISETP.GT.U32.AND P4, PT, R62, R11, PT ;  /* 0x0000000b3e00720c */ /* 0x000fe20003f84070 */
[----:B------:R-:W-:Y:S01]  /*0db0*/  IMAD.HI.U32 R12, R13, R16, RZ ;  /* 0x000000100d0c7227 */ /* 0x000fe200078e00ff */
[----:B------:R-:W-:-:S02]  /*0dc0*/  UIMAD UR43, UR7, 0x1e, URZ ;  /* 0x0000001e072b78a4 */ /* 0x000fc4000f8e02ff */
[----:B------:R-:W-:Y:S01]  /*0dd0*/  UIMAD UR44, UR7, 0x1d, URZ ;  /* 0x0000001d072c78a4 */ /* 0x000fe2000f8e02ff */
[----:B------:R-:W-:Y:S01]  /*0de0*/  IMAD R15, R62, R15, R18 ;  /* 0x0000000f3e0f7224 */ /* 0x000fe200078e0212 */
[----:B------:R-:W-:Y:S01]  /*0df0*/  IABS R18, R22 ;  /* 0x0000001600127213 */ /* 0x000fe20000000000 */
[----:B------:R-:W-:Y:S01]  /*0e00*/  @!P1 IMAD.IADD R10, R10, 0x1, -R17 ;  /* 0x000000010a0a9824 */ /* 0x000fe200078e0a11 */
[----:B------:R-:W-:Y:S01]  /*0e10*/  UIMAD UR45, UR7, 0x1c, URZ ;  /* 0x0000001c072d78a4 */ /* 0x000fe2000f8e02ff */
[----:B------:R-:W-:Y:S01]  /*0e20*/  IMAD.MOV R17, RZ, RZ, -R12 ;  /* 0x000000ffff117224 */ /* 0x000fe200078e0a0c */
[----:B------:R-:W-:Y:S01]  /*0e30*/  ISETP.GT.U32.AND P1, PT, R62, R15, PT ;  /* 0x0000000f3e00720c */ /* 0x000fe20003f24070 */
[----:B------:R-:W-:Y:S01]  /*0e40*/  IMAD.MOV.U32 R12, RZ, RZ, R10 ;  /* 0x000000ffff0c7224 */ /* 0x000fe200078e000a */
[----:B------:R-:W-:Y:S01]  /*0e50*/  UIMAD UR46, UR7, 0x1b, URZ ;  /* 0x0000001b072e78a4 */ /* 0x000fe2000f8e02ff */
[----:B------:R-:W-:Y:S01]  /*0e60*/  @!P0 IMAD.IADD R14, R14, 0x1, -R62 ;  /* 0x000000010e0e8824 */ /* 0x000fe200078e0a3e */
[----:B------:R-:W-:Y:S01]  /*0e70*/  ISETP.GE.AND P0, PT, R30, RZ, PT ;  /* 0x000000ff1e00720c */ /* 0x000fe20003f06270 */
[C---:B------:R-:W-:Y:S01]  /*0e80*/  IMAD R10, R62.reuse, R17, R16 ;  /* 0x000000113e0a7224 */ /* 0x040fe200078e0210 */
[----:B------:R-:W-:Y:S01]  /*0e90*/  UIMAD UR47, UR7, 0x1a, URZ ;  /* 0x0000001a072f78a4 */ /* 0x000fe2000f8e02ff */
[----:B------:R-:W-:Y:S01]  /*0ea0*/  @!P4 IMAD.IADD R11, R11, 0x1, -R62 ;  /* 0x000000010b0bc824 */ /* 0x000fe200078e0a3e */
[----:B------:R-:W-:Y:S01]  /*0eb0*/  UIMAD UR48, UR7, 0x19, URZ ;  /* 0x00000019073078a4 */ /* 0x000fe2000f8e02ff */
[----:B------:R-:W-:Y:S01]  /*0ec0*/  @!P2 IMAD.MOV R12, RZ, RZ, -R12 ;  /* 0x000000ffff0ca224 */ /* 0x000fe200078e0a0c */
[C---:B------:R-:W-:Y:S01]  /*0ed0*/  ISETP.GT.U32.AND P2, PT, R62.reuse, R14, PT ;  /* 0x0000000e3e00720c */ /* 0x040fe20003f44070 */
[----:B------:R-:W-:Y:S01]  /*0ee0*/  IMAD.MOV.U32 R17, RZ, RZ, R18 ;  /* 0x000000ffff117224 */ /* 0x000fe200078e0012 */
[----:B------:R-:W-:Y:S01]  /*0ef0*/  @!P5 LOP3.LUT R12, RZ, R20, RZ, 0x33, !PT ;  /* 0x00000014ff0cd212 */ /* 0x000fe200078e33ff */
[----:B------:R-:W-:Y:S01]  /*0f00*/  @!P1 IMAD.IADD R15, R15, 0x1, -R62 ;  /* 0x000000010f0f9824 */ /* 0x000fe200078e0a3e */
[C---:B------:R-:W-:Y:S01]  /*0f10*/  ISETP.GT.U32.AND P5, PT, R62.reuse, R10, PT ;  /* 0x0000000a3e00720c */ /* 0x040fe20003fa4070 */
[----:B------:R-:W-:Y:S01]  /*0f20*/  IMAD.HI.U32 R16, R13, R17, RZ ;  /* 0x000000110d107227 */ /* 0x000fe200078e00ff */
[----:B------:R-:W-:Y:S01]  /*0f30*/  ISETP.GT.U32.AND P4, PT, R62, R11, PT ;  /* 0x0000000b3e00720c */ /* 0x000fe20003f84070 */
[----:B------:R-:W-:Y:S01]  /*0f40*/  UIMAD UR49, UR7, 0x18, URZ ;  /* 0x00000018073178a4 */ /* 0x000fe2000f8e02ff */
[----:B------:R-:W-:Y:S01]  /*0f50*/  IABS R18, R24 ;  /* 0x0000001800127213 */ /* 0x000fe20000000000 */
[----:B------:R-:W-:Y:S01]  /*0f60*/  IMAD.MOV R16, RZ, RZ, -R16 ;  /* 0x000000ffff107224 */ /* 0x000fe200078e0a10 */
[----:B------:R-:W-:Y:S01]  /*0f70*/  ISETP.GE.AND P1, PT, R28, RZ, PT ;  /* 0x000000ff1c00720c */ /* 0x000fe20003f26270 */
[----:B------:R-:W-:Y:S01]  /*0f80*/  IMAD R12, R12, UR35, RZ ;  /* 0x000000230c0c7c24 */ /* 0x000fe2000f8e02ff */
[----:B------:R-:W-:Y:S01]  /*0f90*/  UIMAD UR35, UR7, 0x26, URZ ;  /* 0x00000026072378a4 */ /* 0x000fe2000f8e02ff */
[--C-:B------:R-:W-:Y:S01]  /*0fa0*/  @!P2 IMAD.IADD R14, R14, 0x1, -R62.reuse ;  /* 0x000000010e0ea824 */ /* 0x100fe200078e0a3e */
[----:B------:R-:W-:Y:S01]  /*0fb0*/  ISETP.GE.AND P2, PT, R22, RZ, PT ;  /* 0x000000ff1600720c */ /* 0x000fe20003f46270 */
[----:B------:R-:W-:Y:S01]  /*0fc0*/  IMAD R16, R62, R16, R17 ;  /* 0x000000103e107224 */ /* 0x000fe200078e0211 */
[----:B------:R-:W-:Y:S01]  /*0fd0*/  IABS R17, R23 ;  /* 0x0000001700117213 */ /* 0x000fe20000000000 */
[--C-:B------:R-:W-:Y:S01]  /*0fe0*/  @!P5 IMAD.IADD R10, R10, 0x1, -R62.reuse ;  /* 0x000000010a0ad824 */ /* 0x100fe200078e0a3e */
[----:B------:R-:W-:Y:S01]  /*0ff0*/  UIMAD UR50, UR7, 0x17, URZ ;  /* 0x00000017073278a4 */ /* 0x000fe2000f8e02ff */
[----:B------:R-:W-:Y:S01]  /*1000*/  @!P4 IMAD.IADD R11, R11, 0x1, -R62 ;  /* 0x000000010b0bc824 */ /* 0x000fe200078e0a3e */
[C---:B------:R-:W-:Y:S01]  /*1010*/  ISETP.GT.U32.AND P4, PT, R62.reuse, R15, PT ;  /* 0x0000000f3e00720c */ /* 0x040fe20003f84070 */
[----:B------:R-:W-:Y:S01]  /*1020*/  IMAD.MOV.U32 R22, RZ, RZ, R14 ;  /* 0x000000ffff167224 */ /* 0x000fe200078e000e */
[C---:B------:R-:W-:Y:S01]  /*1030*/  ISETP.GT.U32.AND P5, PT, R62.reuse, R10, PT ;  /* 0x0000000a3e00720c */ /* 0x040fe20003fa4070 */
[----:B------:R-:W-:Y:S01]  /*1040*/  IMAD.MOV.U32 R20, RZ, RZ, R11 ;  /* 0x000000ffff147224 */ /* 0x000fe200078e000b */
[----:B------:R-:W-:Y:S01]  /*1050*/  IABS R14, R26 ;  /* 0x0000001a000e7213 */ /* 0x000fe20000000000 */
[----:B------:R-:W-:Y:S01]  /*1060*/  @!P6 IMAD.MOV R22, RZ, RZ, -R22 ;  /* 0x000000ffff16e224 */ /* 0x000fe200078e0a16 */
[----:B------:R-:W-:Y:S01]  /*1070*/  ISETP.GT.U32.AND P6, PT, R62, R16, PT ;  /* 0x000000103e00720c */ /* 0x000fe20003fc4070 */
[----:B------:R-:W-:Y:S01]  /*1080*/  IMAD.HI.U32 R11, R13, R18, RZ ;  /* 0x000000120d0b7227 */ /* 0x000fe200078e00ff */
[----:B------:R-:W-:-:S02]  /*1090*/  UIMAD UR51, UR7, 0x16, URZ ;  /* 0x00000016073378a4 */ /* 0x000fc4000f8e02ff */
[----:B------:R-:W-:Y:S01]  /*10a0*/  UIMAD UR52, UR7, 0x15, URZ ;  /* 0x00000015073478a4 */ /* 0x000fe2000f8e02ff */
[----:B------:R-:W-:Y:S01]  /*10b0*/  IMAD.MOV R11, RZ, RZ, -R11 ;  /* 0x000000ffff0b7224 */ /* 0x000fe200078e0a0b */
[----:B------:R-:W-:Y:S01]  /*10c0*/  UIMAD UR53, UR7, 0x14, URZ ;  /* 0x00000014073578a4 */ /* 0x000fe2000f8e02ff */
[----:B------:R-:W-:Y:S01]  /*10d0*/  @!P4 IMAD.IADD R15, R15, 0x1, -R62 ;  /* 0x000000010f0fc824 */ /* 0x000fe200078e0a3e */
[----:B------:R-:W-:Y:S01]  /*10e0*/  ISETP.GE.AND P4, PT, R23, RZ, PT ;  /* 0x000000ff1700720c */ /* 0x000fe20003f86270 */
[----:B------:R-:W-:Y:S01]  /*10f0*/  IMAD R11, R62, R11, R18 ;  /* 0x0000000b3e0b7224 */ /* 0x000fe200078e0212 */
[----:B------:R-:W-:Y:S01]  /*1100*/  UIMAD UR54, UR7, 0x13, URZ ;  /* 0x00000013073678a4 */ /* 0x000fe2000f8e02ff */
[----:B------:R-:W-:Y:S01]  /*1110*/  @!P5 IMAD.IADD R10, R10, 0x1, -R62 ;  /* 0x000000010a0ad824 */ /* 0x000fe200078e0a3e */
[----:B------:R-:W-:Y:S01]  /*1120*/  UIMAD UR55, UR7, 0x12, URZ ;  /* 0x00000012073778a4 */ /* 0x000fe2000f8e02ff */
[----:B------:R-:W-:Y:S01]  /*1130*/  @!P3 IMAD.MOV R20, RZ, RZ, -R20 ;  /* 0x000000ffff14b224 */ /* 0x000fe200078e0a14 */
[----:B------:R-:W-:Y:S01]  /*1140*/  ISETP.GT.U32.AND P5, PT, R62, R11, PT ;  /* 0x0000000b3e00720c */ /* 0x000fe20003fa4070 */
[----:B------:R-:W-:Y:S01]  /*1150*/  @!P6 IMAD.IADD R16, R16, 0x1, -R62 ;  /* 0x000000011010e824 */ /* 0x000fe200078e0a3e */
[----:B------:R-:W-:Y:S01]  /*1160*/  ISETP.GE.AND P3, PT, R24, RZ, PT ;  /* 0x000000ff1800720c */ /* 0x000fe20003f66270 */
[----:B------:R-:W-:Y:S01]  /*1170*/  IMAD.MOV.U32 R24, RZ, RZ, R15 ;  /* 0x000000ffff187224 */ /* 0x000fe200078e000f */
[----:B------:R-:W-:Y:S01]  /*1180*/  UIMAD UR56, UR7, 0x11, URZ ;  /* 0x00000011073878a4 */ /* 0x000fe2000f8e02ff */
[----:B------:R-:W-:Y:S01]  /*1190*/  IMAD.MOV.U32 R18, RZ, RZ, R14 ;  /* 0x000000ffff127224 */ /* 0x000fe200078e000e */
[----:B------:R-:W-:Y:S01]  /*11a0*/  ISETP.GT.U32.AND P6, PT, R62, R16, PT ;  /* 0x000000103e00720c */ /* 0x000fe20003fc4070 */
[----:B------:R-:W-:Y:S01]  /*11b0*/  IMAD.HI.U32 R14, R13, R17, RZ ;  /* 0x000000110d0e7227 */ /* 0x000fe200078e00ff */
[----:B------:R-:W-:-:S02]  /*11c0*/  USHF.L.U32 UR57, UR7, 0x4, URZ ;  /* 0x0000000407397899 */ /* 0x000fc400080006ff */
[----:B------:R-:W-:Y:S01]  /*11d0*/  UIMAD UR58, UR7, 0xf, URZ ;  /* 0x0000000f073a78a4 */ /* 0x000fe2000f8e02ff */
[----:B------:R-:W-:Y:S01]  /*11e0*/  @!P0 IMAD.MOV R24, RZ, RZ, -R24 ;  /* 0x000000ffff188224 */ /* 0x000fe200078e0a18 */
[----:B------:R-:W-:Y:S01]  /*11f0*/  ISETP.GE.AND P0, PT, R26, RZ, PT ;  /* 0x000000ff1a00720c */ /* 0x000fe20003f06270 */
[----:B------:R-:W-:Y:S01]  /*1200*/  IMAD.MOV.U32 R26, RZ, RZ, R10 ;  /* 0x000000ffff1a7224 */ /* 0x000fe200078e000a */
[----:B------:R-:W-:Y:S01]  /*1210*/  UIMAD UR59, UR7, 0xe, URZ ;  /* 0x0000000e073b78a4 */ /* 0x000fe2000f8e02ff */
[----:B------:R-:W-:Y:S01]  /*1220*/  IMAD.HI.U32 R10, R13, R19, RZ ;  /* 0x000000130d0a7227 */ /* 0x000fe200078e00ff */
[----:B------:R-:W-:Y:S02]  /*1230*/  UIMAD UR60, UR7, 0xd, URZ ;  /* 0x0000000d073c78a4 */ /* 0x000fe4000f8e02ff */
[----:B------:R-:W-:Y:S01]  /*1240*/  @!P1 IADD3 R26, PT, PT, -R26, RZ, RZ ;  /* 0x000000ff1a1a9210 */ /* 0x000fe20007ffe1ff */
[----:B------:R-:W-:Y:S01]  /*1250*/  IMAD.MOV R14, RZ, RZ, -R14 ;  /* 0x000000ffff0e7224 */ /* 0x000fe200078e0a0e */
[----:B------:R-:W-:Y:S01]  /*1260*/  ISETP.GE.AND P1, PT, R27, RZ, PT ;  /* 0x000000ff1b00720c */ /* 0x000fe20003f26270 */
[----:B------:R-:W-:Y:S01]  /*1270*/  @!P5 IMAD.IADD R11, R11, 0x1, -R62 ;  /* 0x000000010b0bd824 */ /* 0x000fe200078e0a3e */
[----:B------:R-:W-:Y:S01]  /*1280*/  IABS R27, R40 ;  /* 0x00000028001b7213 */ /* 0x000fe20000000000 */
[----:B------:R-:W-:Y:S01]  /*1290*/  IMAD.MOV R23, RZ, RZ, -R10 ;  /* 0x000000ffff177224 */ /* 0x000fe200078e0a0a */
[----:B------:R-:W-:Y:S01]  /*12a0*/  UIMAD UR61, UR7, 0xc, URZ ;  /* 0x0000000c073d78a4 */ /* 0x000fe2000f8e02ff */
[C---:B------:R-:W-:Y:S01]  /*12b0*/  IMAD R10, R62.reuse, R14, R17 ;  /* 0x0000000e3e0a7224 */ /* 0x040fe200078e0211 */
[----:B------:R-:W-:Y:S01]  /*12c0*/  ISETP.GT.U32.AND P5, PT, R62, R11, PT ;  /* 0x0000000b3e00720c */ /* 0x000fe20003fa4070 */
[----:B------:R-:W-:Y:S01]  /*12d0*/  IMAD.HI.U32 R15, R13, R18, RZ ;  /* 0x000000120d0f7227 */ /* 0x000fe200078e00ff */
[----:B------:R-:W-:Y:S01]  /*12e0*/  IABS R17, R25 ;  /* 0x0000001900117213 */ /* 0x000fe20000000000 */
[----:B------:R-:W-:-:S02]  /*12f0*/  UIMAD UR62, UR7, 0xb, URZ ;  /* 0x0000000b073e78a4 */ /* 0x000fc4000f8e02ff */
[----:B------:R-:W-:Y:S01]  /*1300*/  @!P6 IMAD.IADD R16, R16, 0x1, -R62 ;  /* 0x000000011010e824 */ /* 0x000fe200078e0a3e */
[C---:B------:R-:W-:Y:S01]  /*1310*/  ISETP.GT.U32.AND P6, PT, R62.reuse, R10, PT ;  /* 0x0000000a3e00720c */ /* 0x040fe20003fc4070 */
[----:B------:R-:W-:Y:S01]  /*1320*/  IMAD.MOV R15, RZ, RZ, -R15 ;  /* 0x000000ffff0f7224 */ /* 0x000fe200078e0a0f */
[----:B------:R-:W-:Y:S01]  /*1330*/  UIMAD UR63, UR7, 0xa, URZ ;  /* 0x0000000a073f78a4 */ /* 0x000fe2000f8e02ff */
[----:B------:R-:W-:Y:S01]  /*1340*/  IMAD.MOV.U32 R28, RZ, RZ, R16 ;  /* 0x000000ffff1c7224 */ /* 0x000fe200078e0010 */
[----:B------:R-:W-:Y:S01]  /*1350*/  UIMAD UR64, UR7, 0x9, URZ ;  /* 0x00000009074078a4 */ /* 0x000fe2000f8e02ff */
[C---:B------:R-:W-:Y:S01]  /*1360*/  IMAD R14, R62.reuse, R15, R18 ;  /* 0x0000000f3e0e7224 */ /* 0x040fe200078e0212 */
[----:B------:R-:W-:Y:S01]  /*1370*/  IABS R18, R36 ;  /* 0x0000002400127213 */ /* 0x000fe20000000000 */
[C---:B------:R-:W-:Y:S01]  /*1380*/  IMAD R15, R62.reuse, R23, R19 ;  /* 0x000000173e0f7224 */ /* 0x040fe200078e0213 */
[----:B------:R-:W-:Y:S01]  /*1390*/  IABS R23, R34 ;  /* 0x0000002200177213 */ /* 0x000fe20000000000 */
[----:B------:R-:W-:Y:S01]  /*13a0*/  @!P2 IMAD.MOV R28, RZ, RZ, -R28 ;  /* 0x000000ffff1ca224 */ /* 0x000fe200078e0a1c */
[C---:B------:R-:W-:Y:S01]  /*13b0*/  ISETP.GT.U32.AND P2, PT, R62.reuse, R14, PT ;  /* 0x0000000e3e00720c */ /* 0x040fe20003f44070 */
[--C-:B------:R-:W-:Y:S01]  /*13c0*/  @!P5 IMAD.IADD R11, R11, 0x1, -R62.reuse ;  /* 0x000000010b0bd824 */ /* 0x100fe200078e0a3e */
[----:B------:R-:W-:Y:S01]  /*13d0*/  ISETP.GT.U32.AND P5, PT, R62, R15, PT ;  /* 0x0000000f3e00720c */ /* 0x000fe20003fa4070 */
[----:B------:R-:W-:Y:S01]  /*13e0*/  @!P6 IMAD.IADD R10, R10, 0x1, -R62 ;  /* 0x000000010a0ae824 */ /* 0x000fe200078e0a3e */
[----:B------:R-:W-:Y:S01]  /*13f0*/  USHF.L.U32 UR65, UR7, 0x3, URZ ;  /* 0x0000000307417899 */ /* 0x000fe200080006ff */
[----:B------:R-:W-:Y:S01]  /*1400*/  IMAD.HI.U32 R16, R13, R17, RZ ;  /* 0x000000110d107227 */ /* 0x000fe200078e00ff */
[----:B------:R-:W-:-:S02]  /*1410*/  UIMAD UR66, UR7, 0x7, URZ ;  /* 0x00000007074278a4 */ /* 0x000fc4000f8e02ff */
[----:B------:R-:W-:Y:S01]  /*1420*/  ISETP.GT.U32.AND P6, PT, R62, R10, PT ;  /* 0x0000000a3e00720c */ /* 0x000fe20003fc4070 */
[----:B------:R-:W-:Y:S01]  /*1430*/  IMAD.MOV.U32 R30, RZ, RZ, R11 ;  /* 0x000000ffff1e7224 */ /* 0x000fe200078e000b */
[----:B------:R-:W-:Y:S01]  /*1440*/  UIMAD UR67, UR7, 0x6, URZ ;  /* 0x00000006074378a4 */ /* 0x000fe2000f8e02ff */
[----:B------:R-:W-:Y:S01]  /*1450*/  IMAD.HI.U32 R11, R13, R18, RZ ;  /* 0x000000120d0b7227 */ /* 0x000fe200078e00ff */
[----:B------:R-:W-:Y:S02]  /*1460*/  UIMAD UR68, UR7, 0x5, URZ ;  /* 0x00000005074478a4 */ /* 0x000fe4000f8e02ff */
[----:B------:R-:W-:Y:S01]  /*1470*/  USHF.L.U32 UR69, UR7, 0x2, URZ ;  /* 0x0000000207457899 */ /* 0x000fe200080006ff */
[----:B------:R-:W-:Y:S01]  /*1480*/  @!P2 IMAD.IADD R14, R14, 0x1, -R62 ;  /* 0x000000010e0ea824 */ /* 0x000fe200078e0a3e */
[----:B------:R-:W-:Y:S01]  /*1490*/  UIMAD UR70, UR7, 0x3, URZ ;  /* 0x00000003074678a4 */ /* 0x000fe2000f8e02ff */
[----:B------:R-:W-:Y:S01]  /*14a0*/  IMAD.MOV R16, RZ, RZ, -R16 ;  /* 0x000000ffff107224 */ /* 0x000fe200078e0a10 */
[----:B------:R-:W-:Y:S01]  /*14b0*/  USHF.L.U32 UR5, UR7, 0x1, URZ ;  /* 0x0000000107057899 */ /* 0x000fe200080006ff */
[----:B------:R-:W-:Y:S01]  /*14c0*/  IMAD.MOV R19, RZ, RZ, -R11 ;  /* 0x000000ffff137224 */ /* 0x000fe200078e0a0b */
[C---:B------:R-:W-:Y:S01]  /*14d0*/  ISETP.GT.U32.AND P2, PT, R62.reuse, R14, PT ;  /* 0x0000000e3e00720c */ /* 0x040fe20003f44070 */
[----:B------:R-:W-:Y:S01]  /*14e0*/  @!P5 IMAD.IADD R15, R15, 0x1, -R62 ;  /* 0x000000010f0fd824 */ /* 0x000fe200078e0a3e */
[----:B------:R-:W-:Y:S01]  /*14f0*/  USHF.R.S32.HI UR6, URZ, 0x6, UR6 ;  /* 0x00000006ff067899 */ /* 0x000fe20008011406 */
[----:B------:R-:W-:-:S02]  /*1500*/  IMAD R11, R62, R16, R17 ;  /* 0x000000103e0b7224 */ /* 0x000fc400078e0211 */
[----:B------:R-:W-:Y:S01]  /*1510*/  @!P6 IMAD.IADD R10, R10, 0x1, -R62 ;  /* 0x000000010a0ae824 */ /* 0x000fe200078e0a3e */
[C---:B------:R-:W-:Y:S01]  /*1520*/  ISETP.GT.U32.AND P5, PT, R62.reuse, R15, PT ;  /* 0x0000000f3e00720c */ /* 0x040fe20003fa4070 */
[----:B------:R-:W-:Y:S01]  /*1530*/  IMAD.HI.U32 R17, R13, R23, RZ ;  /* 0x000000170d117227 */ /* 0x000fe200078e00ff */
[----:B------:R-:W-:-:S03]  /*1540*/  ISETP.GT.U32.AND P6, PT, R62, R11, PT ;  /* 0x0000000b3e00720c */ /* 0x000fc60003fc4070 */
[----:B------:R-:W-:Y:S01]  /*1550*/  IMAD R16, R62, R19, R18 ;  /* 0x000000133e107224 */ /* 0x000fe200078e0212 */
[----:B------:R-:W-:Y:S01]  /*1560*/  IABS R18, R38 ;  /* 0x0000002600127213 */ /* 0x000fe20000000000 */
[----:B------:R-:W-:Y:S02]  /*1570*/  IMAD.MOV R17, RZ, RZ, -R17 ;  /* 0x000000ffff117224 */ /* 0x000fe400078e0a11 */
[--C-:B------:R-:W-:Y:S01]  /*1580*/  @!P2 IMAD.IADD R14, R14, 0x1, -R62.reuse ;  /* 0x000000010e0ea824 */ /* 0x100fe200078e0a3e */
[C---:B------:R-:W-:Y:S01]  /*1590*/  ISETP.GT.U32.AND P2, PT, R62.reuse, R16, PT ;  /* 0x000000103e00720c */ /* 0x040fe20003f44070 */
[C---:B------:R-:W-:Y:S02]  /*15a0*/  IMAD R17, R62.reuse, R17, R23 ;  /* 0x000000113e117224 */ /* 0x040fe400078e0217 */
[--C-:B------:R-:W-:Y:S02]  /*15b0*/  @!P5 IMAD.IADD R15, R15, 0x1, -R62.reuse ;  /* 0x000000010f0fd824 */ /* 0x100fe400078e0a3e */
[----:B------:R-:W-:Y:S01]  /*15c0*/  @!P6 IMAD.IADD R11, R11, 0x1, -R62 ;  /* 0x000000010b0be824 */ /* 0x000fe200078e0a3e */
[----:B------:R-:W-:Y:S01]  /*15d0*/  ISETP.GT.U32.AND P5, PT, R62, R17, PT ;  /* 0x000000113e00720c */ /* 0x000fe20003fa4070 */
[----:B------:R-:W-:-:S02]  /*15e0*/  IMAD.MOV.U32 R23, RZ, RZ, R18 ;  /* 0x000000ffff177224 */ /* 0x000fc400078e0012 */
[----:B------:R-:W-:Y:S01]  /*15f0*/  IMAD.MOV.U32 R32, RZ, RZ, R10 ;  /* 0x000000ffff207224 */ /* 0x000fe200078e000a */
[----:B------:R-:W-:Y:S01]  /*1600*/  ISETP.GT.U32.AND P6, PT, R62, R11, PT ;  /* 0x0000000b3e00720c */ /* 0x000fe20003fc4070 */
[----:B------:R-:W-:-:S04]  /*1610*/  IMAD.HI.U32 R18, R13, R23, RZ ;  /* 0x000000170d127227 */ /* 0x000fc800078e00ff */
[----:B------:R-:W-:Y:S01]  /*1620*/  @!P2 IMAD.IADD R16, R16, 0x1, -R62 ;  /* 0x000000011010a824 */ /* 0x000fe200078e0a3e */
[----:B------:R-:W-:Y:S01]  /*1630*/  ISETP.GE.AND P2, PT, R34, RZ, PT ;  /* 0x000000ff2200720c */ /* 0x000fe20003f46270 */
[----:B------:R-:W-:Y:S02]  /*1640*/  IMAD.MOV R10, RZ, RZ, -R18 ;  /* 0x000000ffff0a7224 */ /* 0x000fe400078e0a12 */
[----:B------:R-:W-:Y:S01]  /*1650*/  @!P5 IMAD.IADD R17, R17, 0x1, -R62 ;  /* 0x000000011111d824 */ /* 0x000fe200078e0a3e */
[----:B------:R-:W-:Y:S01]  /*1660*/  ISETP.GT.U32.AND P5, PT, R62, R16, PT ;  /* 0x000000103e00720c */ /* 0x000fe20003fa4070 */
[----:B------:R-:W-:-:S04]  /*1670*/  IMAD.HI.U32 R18, R13, R27, RZ ;  /* 0x0000001b0d127227 */ /* 0x000fc800078e00ff */
[----:B------:R-:W-:Y:S01]  /*1680*/  @!P6 IMAD.IADD R11, R11, 0x1, -R62 ;  /* 0x000000010b0be824 */ /* 0x000fe200078e0a3e */
[----:B------:R-:W-:Y:S01]  /*1690*/  ISETP.GE.AND P6, PT, R38, RZ, PT ;  /* 0x000000ff2600720c */ /* 0x000fe20003fc6270 */
[----:B------:R-:W-:Y:S02]  /*16a0*/  IMAD.MOV R18, RZ, RZ, -R18 ;  /* 0x000000ffff127224 */ /* 0x000fe400078e0a12 */
[----:B------:R-:W-:Y:S02]  /*16b0*/  IMAD.MOV.U32 R38, RZ, RZ, R11 ;  /* 0x000000ffff267224 */ /* 0x000fe400078e000b */
[----:B------:R-:W-:Y:S01]  /*16c0*/  IMAD R11, R62, R18, R27 ;  /* 0x000000123e0b7224 */ /* 0x000fe200078e021b */
[----:B------:R-:W-:Y:S01]  /*16d0*/  IABS R27, R31 ;  /* 0x0000001f001b7213 */ /* 0x000fe20000000000 */
[----:B------:R-:W-:Y:S02]  /*16e0*/  @!P5 IMAD.IADD R16, R16, 0x1, -R62 ;  /* 0x000000011010d824 */ /* 0x000fe400078e0a3e */
[----:B------:R-:W-:Y:S01]  /*16f0*/  @!P4 IMAD.MOV R32, RZ, RZ, -R32 ;  /* 0x000000ffff20c224 */ /* 0x000fe200078e0a20 */
[----:B------:R-:W-:Y:S01]  /*1700*/  ISETP.GT.U32.AND P5, PT, R62, R11, PT ;  /* 0x0000000b3e00720c */ /* 0x000fe20003fa4070 */
[----:B------:R-:W-:Y:S01]  /*1710*/  @!P3 IMAD.MOV R30, RZ, RZ, -R30 ;  /* 0x000000ffff1eb224 */ /* 0x000fe200078e0a1e */
[----:B------:R-:W-:Y:S01]  /*1720*/  ISETP.GE.AND P4, PT, R36, RZ, PT ;  /* 0x000000ff2400720c */ /* 0x000fe20003f86270 */
[C---:B------:R-:W-:Y:S01]  /*1730*/  IMAD R10, R62.reuse, R10, R23 ;  /* 0x0000000a3e0a7224 */ /* 0x040fe200078e0217 */
[----:B------:R-:W-:Y:S01]  /*1740*/  ISETP.GE.AND P3, PT, R25, RZ, PT ;  /* 0x000000ff1900720c */ /* 0x000fe20003f66270 */
[----:B------:R-:W-:Y:S01]  /*1750*/  IMAD.MOV.U32 R36, RZ, RZ, R15 ;  /* 0x000000ffff247224 */ /* 0x000fe200078e000f */
[----:B------:R-:W-:Y:S01]  /*1760*/  IABS R25, R41 ;  /* 0x0000002900197213 */ /* 0x000fe20000000000 */
[----:B------:R-:W-:Y:S01]  /*1770*/  IMAD.MOV.U32 R34, RZ, RZ, R14 ;  /* 0x000000ffff227224 */ /* 0x000fe200078e000e */
[----:B------:R-:W-:Y:S01]  /*1780*/  IABS R23, R37 ;  /* 0x0000002500177213 */ /* 0x000fe20000000000 */
[----:B------:R-:W-:Y:S01]  /*1790*/  @!P1 IMAD.MOV R36, RZ, RZ, -R36 ;  /* 0x000000ffff249224 */ /* 0x000fe200078e0a24 */
[----:B------:R-:W-:Y:S01]  /*17a0*/  ISETP.GT.U32.AND P1, PT, R62, R10, PT ;  /* 0x0000000a3e00720c */ /* 0x000fe20003f24070 */
[----:B------:R-:W-:-:S04]  /*17b0*/  IMAD.HI.U32 R19, R13, R25, RZ ;  /* 0x000000190d137227 */ /* 0x000fc800078e00ff */
[----:B------:R-:W-:Y:S01]  /*17c0*/  @!P0 IMAD.MOV R34, RZ, RZ, -R34 ;  /* 0x000000ffff228224 */ /* 0x000fe200078e0a22 */
[C---:B------:R-:W-:Y:S01]  /*17d0*/  ISETP.GT.U32.AND P0, PT, R62.reuse, R17, PT ;  /* 0x000000113e00720c */ /* 0x040fe20003f04070 */
[----:B------:R-:W-:Y:S02]  /*17e0*/  @!P5 IMAD.IADD R11, R11, 0x1, -R62 ;  /* 0x000000010b0bd824 */ /* 0x000fe400078e0a3e */
[----:B------:R-:W-:Y:S02]  /*17f0*/  IMAD.MOV R19, RZ, RZ, -R19 ;  /* 0x000000ffff137224 */ /* 0x000fe400078e0a13 */
[----:B------:R-:W-:Y:S01]  /*1800*/  @!P3 IMAD.MOV R38, RZ, RZ, -R38 ;  /* 0x000000ffff26b224 */ /* 0x000fe200078e0a26 */
[C---:B------:R-:W-:Y:S01]  /*1810*/  ISETP.GT.U32.AND P5, PT, R62.reuse, R11, PT ;  /* 0x0000000b3e00720c */ /* 0x040fe20003fa4070 */
[----:B------:R-:W-:Y:S01]  /*1820*/  IMAD R14, R62, R19, R25 ;  /* 0x000000133e0e7224 */ /* 0x000fe200078e0219 */
[----:B------:R-:W-:Y:S01]  /*1830*/  IABS R25, R35 ;  /* 0x0000002300197213 */ /* 0x000fe20000000000 */
[----:B------:R-:W-:Y:S01]  /*1840*/  @!P1 IMAD.IADD R10, R10, 0x1, -R62 ;  /* 0x000000010a0a9824 */ /* 0x000fe200078e0a3e */
[----:B------:R-:W-:Y:S01]  /*1850*/  ISETP.GE.AND P1, PT, R40, RZ, PT ;  /* 0x000000ff2800720c */ /* 0x000fe20003f26270 */
[----:B------:R-:W-:Y:S01]  /*1860*/  IMAD.MOV.U32 R40, RZ, RZ, R16 ;  /* 0x000000ffff287224 */ /* 0x000fe200078e0010 */
[----:B------:R-:W-:Y:S01]  /*1870*/  ISETP.GT.U32.AND P3, PT, R62, R14, PT ;  /* 0x0000000e3e00720c */ /* 0x000fe20003f64070 */
[----:B------:R-:W-:Y:S01]  /*1880*/  @!P0 IMAD.IADD R17, R17, 0x1, -R62 ;  /* 0x0000000111118824 */ /* 0x000fe200078e0a3e */
[----:B------:R-:W-:Y:S01]  /*1890*/  ISETP.GE.AND P0, PT, R41, RZ, PT ;  /* 0x000000ff2900720c */ /* 0x000fe20003f06270 */
[----:B------:R-:W-:Y:S01]  /*18a0*/  IMAD.HI.U32 R16, R13, R25, RZ ;  /* 0x000000190d107227 */ /* 0x000fe200078e00ff */
[----:B------:R-:W-:-:S02]  /*18b0*/  IABS R19, R39 ;  /* 0x0000002700137213 */ /* 0x000fc40000000000 */
[----:B------:R-:W-:Y:S01]  /*18c0*/  IABS R41, R2 ;  /* 0x0000000200297213 */ /* 0x000fe20000000000 */
[----:B------:R-:W-:Y:S01]  /*18d0*/  IMAD.MOV.U32 R42, RZ, RZ, R17 ;  /* 0x000000ffff2a7224 */ /* 0x000fe200078e0011 */
[----:B------:R-:W-:Y:S01]  /*18e0*/  IADD3 R17, PT, PT, -R16, RZ, RZ ;  /* 0x000000ff10117210 */ /* 0x000fe20007ffe1ff */
[----:B------:R-:W-:Y:S02]  /*18f0*/  @!P5 IMAD.IADD R11, R11, 0x1, -R62 ;  /* 0x000000010b0bd824 */ /* 0x000fe400078e0a3e */
[----:B------:R-:W-:-:S04]  /*1900*/  IMAD.HI.U32 R18, R13, R23, RZ ;  /* 0x000000170d127227 */ /* 0x000fc800078e00ff */
[----:B------:R-:W-:Y:S01]  /*1910*/  IMAD R17, R62, R17, R25 ;  /* 0x000000113e117224 */ /* 0x000fe200078e0219 */
[----:B------:R-:W-:Y:S01]  /*1920*/  IABS R25, R33 ;  /* 0x0000002100197213 */ /* 0x000fe20000000000 */
[----:B------:R-:W-:Y:S02]  /*1930*/  IMAD.MOV.U32 R48, RZ, RZ, R11 ;  /* 0x000000ffff307224 */ /* 0x000fe400078e000b */
[----:B------:R-:W-:Y:S01]  /*1940*/  @!P3 IMAD.IADD R14, R14, 0x1, -R62 ;  /* 0x000000010e0eb824 */ /* 0x000fe200078e0a3e */
[C---:B------:R-:W-:Y:S01]  /*1950*/  ISETP.GT.U32.AND P3, PT, R62.reuse, R10, PT ;  /* 0x0000000a3e00720c */ /* 0x040fe20003f64070 */
[----:B------:R-:W-:Y:S01]  /*1960*/  @!P1 IMAD.MOV R48, RZ, RZ, -R48 ;  /* 0x000000ffff309224 */ /* 0x000fe200078e0a30 */
[C---:B------:R-:W-:Y:S01]  /*1970*/  ISETP.GT.U32.AND P1, PT, R62.reuse, R17, PT ;  /* 0x000000113e00720c */ /* 0x040fe20003f24070 */
[----:B------:R-:W-:Y:S01]  /*1980*/  @!P4 IMAD.MOV R40, RZ, RZ, -R40 ;  /* 0x000000ffff28c224 */ /* 0x000fe200078e0a28 */
[----:B------:R-:W-:Y:S01]  /*1990*/  ISETP.GT.U32.AND P4, PT, R62, R14, PT ;  /* 0x0000000e3e00720c */ /* 0x000fe20003f84070 */
[----:B------:R-:W-:-:S02]  /*19a0*/  IMAD.MOV R18, RZ, RZ, -R18 ;  /* 0x000000ffff127224 */ /* 0x000fc400078e0a12 */
[----:B------:R-:W-:-:S04]  /*19b0*/  IMAD.HI.U32 R15, R13, R19, RZ ;  /* 0x000000130d0f7227 */ /* 0x000fc800078e00ff */
[----:B------:R-:W-:Y:S01]  /*19c0*/  IMAD R16, R62, R18, R23 ;  /* 0x000000123e107224 */ /* 0x000fe200078e0217 */
[----:B------:R-:W-:Y:S01]  /*19d0*/  IABS R18, R29 ;  /* 0x0000001d00127213 */ /* 0x000fe20000000000 */
[--C-:B------:R-:W-:Y:S01]  /*19e0*/  @!P3 IMAD.IADD R10, R10, 0x1, -R62.reuse ;  /* 0x000000010a0ab824 */ /* 0x100fe200078e0a3e */
[----:B------:R-:W-:Y:S01]  /*19f0*/  ISETP.GE.AND P3, PT, R37, RZ, PT ;  /* 0x000000ff2500720c */ /* 0x000fe20003f66270 */
[----:B------:R-:W-:Y:S01]  /*1a00*/  @!P1 IMAD.IADD R17, R17, 0x1, -R62 ;  /* 0x0000000111119824 */ /* 0x000fe200078e0a3e */
[C---:B------:R-:W-:Y:S01]  /*1a10*/  ISETP.GT.U32.AND P5, PT, R62.reuse, R16, PT ;  /* 0x000000103e00720c */ /* 0x040fe20003fa4070 */
[----:B------:R-:W-:Y:S01]  /*1a20*/  IMAD.MOV.U32 R44, RZ, RZ, R10 ;  /* 0x000000ffff2c7224 */ /* 0x000fe200078e000a */
[----:B------:R-:W-:Y:S01]  /*1a30*/  IABS R37, R49 ;  /* 0x0000003100257213 */ /* 0x000fe20000000000 */
[----:B------:R-:W-:Y:S01]  /*1a40*/  IMAD.HI.U32 R10, R13, R18, RZ ;  /* 0x000000120d0a7227 */ /* 0x000fe200078e00ff */
[----:B------:R-:W-:-:S03]  /*1a50*/  ISETP.GT.U32.AND P1, PT, R62, R17, PT ;  /* 0x000000113e00720c */ /* 0x000fc60003f24070 */
[----:B------:R-:W-:Y:S02]  /*1a60*/  @!P4 IMAD.IADD R14, R14, 0x1, -R62 ;  /* 0x000000010e0ec824 */ /* 0x000fe400078e0a3e */
[----:B------:R-:W-:Y:S02]  /*1a70*/  IMAD.MOV R23, RZ, RZ, -R10 ;  /* 0x000000ffff177224 */ /* 0x000fe400078e0a0a */
[----:B------:R-:W-:Y:S02]  /*1a80*/  IMAD.MOV.U32 R46, RZ, RZ, R14 ;  /* 0x000000ffff2e7224 */ /* 0x000fe400078e000e */
[C---:B------:R-:W-:Y:S02]  /*1a90*/  IMAD R18, R62.reuse, R23, R18 ;  /* 0x000000173e127224 */ /* 0x040fe400078e0212 */
[----:B------:R-:W-:Y:S02]  /*1aa0*/  IMAD.MOV R15, RZ, RZ, -R15 ;  /* 0x000000ffff0f7224 */ /* 0x000fe400078e0a0f */
[----:B------:R-:W-:Y:S01]  /*1ab0*/  @!P0 IMAD.MOV R46, RZ, RZ, -R46 ;  /* 0x000000ffff2e8224 */ /* 0x000fe200078e0a2e */
[----:B------:R-:W-:Y:S01]  /*1ac0*/  ISETP.GE.AND P0, PT, R29, RZ, PT ;  /* 0x000000ff1d00720c */ /* 0x000fe20003f06270 */
[----:B------:R-:W-:Y:S01]  /*1ad0*/  @!P1 IMAD.IADD R17, R17, 0x1, -R62 ;  /* 0x0000000111119824 */ /* 0x000fe200078e0a3e */
[----:B------:R-:W-:Y:S01]  /*1ae0*/  IABS R29, R53 ;  /* 0x00000035001d7213 */ /* 0x000fe20000000000 */
[C---:B------:R-:W-:Y:S01]  /*1af0*/  IMAD R15, R62.reuse, R15, R19 ;  /* 0x0000000f3e0f7224 */ /* 0x040fe200078e0213 */
[----:B------:R-:W-:Y:S01]  /*1b00*/  ISETP.GT.U32.AND P1, PT, R62, R18, PT ;  /* 0x000000123e00720c */ /* 0x000fe20003f24070 */
[----:B------:R-:W-:-:S03]  /*1b10*/  IMAD.HI.U32 R11, R13, R25, RZ ;  /* 0x000000190d0b7227 */ /* 0x000fc600078e00ff */
[----:B------:R-:W-:Y:S01]  /*1b20*/  ISETP.GT.U32.AND P4, PT, R62, R15, PT ;  /* 0x0000000f3e00720c */ /* 0x000fe20003f84070 */
[----:B------:R-:W-:-:S04]  /*1b30*/  IMAD.HI.U32 R19, R13, R29, RZ ;  /* 0x0000001d0d137227 */ /* 0x000fc800078e00ff */
[----:B------:R-:W-:Y:S02]  /*1b40*/  IMAD.MOV R11, RZ, RZ, -R11 ;  /* 0x000000ffff0b7224 */ /* 0x000fe400078e0a0b */
[----:B------:R-:W-:Y:S02]  /*1b50*/  IMAD.MOV R10, RZ, RZ, -R19 ;  /* 0x000000ffff0a7224 */ /* 0x000fe400078e0a13 */
[----:B------:R-:W-:Y:S02]  /*1b60*/  IMAD R19, R62, R11, R25 ;  /* 0x0000000b3e137224 */ /* 0x000fe400078e0219 */
[----:B------:R-:W-:Y:S02]  /*1b70*/  @!P1 IMAD.IADD R18, R18, 0x1, -R62 ;  /* 0x0000000112129824 */ /* 0x000fe400078e0a3e */
[----:B------:R-:W-:Y:S01]  /*1b80*/  IMAD.HI.U32 R14, R13, R27, RZ ;  /* 0x0000001b0d0e7227 */ /* 0x000fe200078e00ff */
[----:B------:R-:W-:-:S03]  /*1b90*/  ISETP.GT.U32.AND P1, PT, R62, R19, PT ;  /* 0x000000133e00720c */ /* 0x000fc60003f24070 */
[----:B------:R-:W-:Y:S02]  /*1ba0*/  @!P4 IMAD.IADD R15, R15, 0x1, -R62 ;  /* 0x000000010f0fc824 */ /* 0x000fe400078e0a3e */
[----:B------:R-:W-:Y:S02]  /*1bb0*/  IMAD.MOV R14, RZ, RZ, -R14 ;  /* 0x000000ffff0e7224 */ /* 0x000fe400078e0a0e */
[----:B------:R-:W-:Y:S01]  /*1bc0*/  @!P5 IMAD.IADD R16, R16, 0x1, -R62 ;  /* 0x000000011010d824 */ /* 0x000fe200078e0a3e */
[C---:B------:R-:W-:Y:S01]  /*1bd0*/  ISETP.GT.U32.AND P4, PT, R62.reuse, R15, PT ;  /* 0x0000000f3e00720c */ /* 0x040fe20003f84070 */
[C---:B------:R-:W-:Y:S01]  /*1be0*/  IMAD R23, R62.reuse, R14, R27 ;  /* 0x0000000e3e177224 */ /* 0x040fe200078e021b */
[----:B------:R-:W-:Y:S01]  /*1bf0*/  IABS R27, R45 ;  /* 0x0000002d001b7213 */ /* 0x000fe20000000000 */
[----:B------:R-:W-:Y:S01]  /*1c00*/  @!P2 IMAD.MOV R42, RZ, RZ, -R42 ;  /* 0x000000ffff2aa224 */ /* 0x000fe200078e0a2a */
[C---:B------:R-:W-:Y:S01]  /*1c10*/  ISETP.GT.U32.AND P5, PT, R62.reuse, R16, PT ;  /* 0x000000103e00720c */ /* 0x040fe20003fa4070 */
[----:B------:R-:W-:Y:S01]  /*1c20*/  @!P1 IMAD.IADD R19, R19, 0x1, -R62 ;  /* 0x0000000113139824 */ /* 0x000fe200078e0a3e */
[C---:B------:R-:W-:Y:S01]  /*1c30*/  ISETP.GT.U32.AND P1, PT, R62.reuse, R23, PT ;  /* 0x000000173e00720c */ /* 0x040fe20003f24070 */
[----:B------:R-:W-:Y:S01]  /*1c40*/  IMAD R25, R62, R10, R29 ;  /* 0x0000000a3e197224 */ /* 0x000fe200078e021d */
[----:B------:R-:W-:Y:S01]  /*1c50*/  ISETP.GE.AND P2, PT, R39, RZ, PT ;  /* 0x000000ff2700720c */ /* 0x000fe20003f46270 */
[----:B------:R-:W-:Y:S01]  /*1c60*/  IMAD.HI.U32 R10, R13, R27, RZ ;  /* 0x0000001b0d0a7227 */ /* 0x000fe200078e00ff */
[----:B------:R-:W-:-:S03]  /*1c70*/  IABS R39, R51 ;  /* 0x0000003300277213 */ /* 0x000fc60000000000 */
[----:B------:R-:W-:Y:S01]  /*1c80*/  @!P4 IMAD.IADD R15, R15, 0x1, -R62 ;  /* 0x000000010f0fc824 */ /* 0x000fe200078e0a3e */
[----:B------:R-:W-:Y:S01]  /*1c90*/  ISETP.GE.AND P4, PT, R33, RZ, PT ;  /* 0x000000ff2100720c */ /* 0x000fe20003f86270 */
[----:B------:R-:W-:Y:S02]  /*1ca0*/  IMAD.MOV R29, RZ, RZ, -R10 ;  /* 0x000000ffff1d7224 */ /* 0x000fe400078e0a0a */
[--C-:B------:R-:W-:Y:S01]  /*1cb0*/  @!P5 IMAD.IADD R16, R16, 0x1, -R62.reuse ;  /* 0x000000011010d824 */ /* 0x100fe200078e0a3e */
[----:B------:R-:W-:Y:S01]  /*1cc0*/  ISETP.GE.AND P5, PT, R31, RZ, PT ;  /* 0x000000ff1f00720c */ /* 0x000fe20003fa6270 */
[----:B------:R-:W-:Y:S01]  /*1cd0*/  IMAD.MOV.U32 R50, RZ, RZ, R15 ;  /* 0x000000ffff327224 */ /* 0x000fe200078e000f */
[----:B------:R-:W-:Y:S01]  /*1ce0*/  IABS R31, R47 ;  /* 0x0000002f001f7213 */ /* 0x000fe20000000000 */
[----:B------:R-:W-:Y:S01]  /*1cf0*/  @!P1 IMAD.IADD R23, R23, 0x1, -R62 ;  /* 0x0000000117179824 */ /* 0x000fe200078e0a3e */
[----:B------:R-:W-:Y:S01]  /*1d00*/  ISETP.GT.U32.AND P1, PT, R62, R18, PT ;  /* 0x000000123e00720c */ /* 0x000fe20003f24070 */
[----:B------:R-:W-:-:S02]  /*1d10*/  IMAD.MOV.U32 R52, RZ, RZ, R16 ;  /* 0x000000ffff347224 */ /* 0x000fc400078e0010 */
[----:B------:R-:W-:Y:S01]  /*1d20*/  @!P2 IMAD.MOV R50, RZ, RZ, -R50 ;  /* 0x000000ffff32a224 */ /* 0x000fe200078e0a32 */
[----:B------:R-:W-:Y:S01]  /*1d30*/  ISETP.GT.U32.AND P2, PT, R62, R19, PT ;  /* 0x000000133e00720c */ /* 0x000fe20003f44070 */
[----:B------:R-:W-:-:S04]  /*1d40*/  IMAD.HI.U32 R11, R13, R31, RZ ;  /* 0x0000001f0d0b7227 */ /* 0x000fc800078e00ff */
[----:B------:R-:W-:Y:S01]  /*1d50*/  @!P6 IMAD.MOV R44, RZ, RZ, -R44 ;  /* 0x000000ffff2ce224 */ /* 0x000fe200078e0a2c */
[----:B------:R-:W-:Y:S01]  /*1d60*/  ISETP.GE.AND P6, PT, R35, RZ, PT ;  /* 0x000000ff2300720c */ /* 0x000fe20003fc6270 */
[----:B------:R-:W-:Y:S01]  /*1d70*/  @!P3 IMAD.MOV R52, RZ, RZ, -R52 ;  /* 0x000000ffff34b224 */ /* 0x000fe200078e0a34 */
[----:B------:R-:W-:Y:S01]  /*1d80*/  ISETP.GT.U32.AND P3, PT, R62, R23, PT ;  /* 0x000000173e00720c */ /* 0x000fe20003f64070 */
[----:B------:R-:W-:Y:S01]  /*1d90*/  IMAD.HI.U32 R14, R13, R37, RZ ;  /* 0x000000250d0e7227 */ /* 0x000fe200078e00ff */
[----:B------:R-:W-:-:S03]  /*1da0*/  IABS R35, R8 ;  /* 0x0000000800237213 */ /* 0x000fc60000000000 */
[----:B------:R-:W-:Y:S02]  /*1db0*/  IMAD.MOV R33, RZ, RZ, -R11 ;  /* 0x000000ffff217224 */ /* 0x000fe400078e0a0b */
[C---:B------:R-:W-:Y:S02]  /*1dc0*/  IMAD R27, R62.reuse, R29, R27 ;  /* 0x0000001d3e1b7224 */ /* 0x040fe400078e021b */
[----:B------:R-:W-:Y:S02]  /*1dd0*/  IMAD.MOV R14, RZ, RZ, -R14 ;  /* 0x000000ffff0e7224 */ /* 0x000fe400078e0a0e */
[----:B------:R-:W-:Y:S02]  /*1de0*/  IMAD R29, R62, R33, R31 ;  /* 0x000000213e1d7224 */ /* 0x000fe400078e021f */
[----:B------:R-:W-:Y:S01]  /*1df0*/  @!P1 IMAD.IADD R18, R18, 0x1, -R62 ;  /* 0x0000000112129824 */ /* 0x000fe200078e0a3e */
[----:B------:R-:W-:Y:S01]  /*1e00*/  ISETP.GT.U32.AND P1, PT, R62, R27, PT ;  /* 0x0000001b3e00720c */ /* 0x000fe20003f24070 */
[----:B------:R-:W-:-:S02]  /*1e10*/  IMAD.MOV.U32 R54, RZ, RZ, R17 ;  /* 0x000000ffff367224 */ /* 0x000fc400078e0011 */
[C---:B------:R-:W-:Y:S01]  /*1e20*/  IMAD R31, R62.reuse, R14, R37 ;  /* 0x0000000e3e1f7224 */ /* 0x040fe200078e0225 */
[----:B------:R-:W-:Y:S01]  /*1e30*/  IABS R37, R6 ;  /* 0x0000000600257213 */ /* 0x000fe20000000000 */
[----:B------:R-:W-:Y:S01]  /*1e40*/  @!P2 IMAD.IADD R19, R19, 0x1, -R62 ;  /* 0x000000011313a824 */ /* 0x000fe200078e0a3e */
[C---:B------:R-:W-:Y:S01]  /*1e50*/  ISETP.GT.U32.AND P2, PT, R62.reuse, R29, PT ;  /* 0x0000001d3e00720c */ /* 0x040fe20003f44070 */
[----:B------:R-:W-:Y:S01]  /*1e60*/  @!P6 IMAD.MOV R54, RZ, RZ, -R54 ;  /* 0x000000ffff36e224 */ /* 0x000fe200078e0a36 */
[C---:B------:R-:W-:Y:S01]  /*1e70*/  ISETP.GT.U32.AND P6, PT, R62.reuse, R25, PT ;  /* 0x000000193e00720c */ /* 0x040fe20003fc4070 */
[----:B------:R-:W-:Y:S01]  /*1e80*/  @!P3 IMAD.IADD R23, R23, 0x1, -R62 ;  /* 0x000000011717b824 */ /* 0x000fe200078e0a3e */
[----:B------:R-:W-:Y:S01]  /*1e90*/  ISETP.GT.U32.AND P3, PT, R62, R31, PT ;  /* 0x0000001f3e00720c */ /* 0x000fe20003f64070 */
[----:B------:R-:W-:-:S04]  /*1ea0*/  IMAD.HI.U32 R11, R13, R39, RZ ;  /* 0x000000270d0b7227 */ /* 0x000fc800078e00ff */
[----:B------:R-:W-:-:S04]  /*1eb0*/  IMAD.HI.U32 R10, R13, R35, RZ ;  /* 0x000000230d0a7227 */ /* 0x000fc800078e00ff */
[----:B------:R-:W-:Y:S02]  /*1ec0*/  IMAD.MOV R11, RZ, RZ, -R11 ;  /* 0x000000ffff0b7224 */ /* 0x000fe400078e0a0b */
[----:B------:R-:W-:Y:S02]  /*1ed0*/  IMAD.MOV R10, RZ, RZ, -R10 ;  /* 0x000000ffff0a7224 */ /* 0x000fe400078e0a0a */
[--C-:B------:R-:W-:Y:S01]  /*1ee0*/  @!P1 IMAD.IADD R27, R27, 0x1, -R62.reuse ;  /* 0x000000011b1b9824 */ /* 0x100fe200078e0a3e */
[----:B------:R-:W-:Y:S01]  /*1ef0*/  @!P3 IADD3 R31, PT, PT, R31, -R62, RZ ;  /* 0x8000003e1f1fb210 */ /* 0x000fe20007ffe0ff */
[C---:B------:R-:W-:Y:S01]  /*1f00*/  IMAD R33, R62.reuse, R11, R39 ;  /* 0x0000000b3e217224 */ /* 0x040fe200078e0227 */
[----:B------:R-:W-:Y:S01]  /*1f10*/  IABS R39, R5 ;  /* 0x0000000500277213 */ /* 0x000fe20000000000 */
[C---:B------:R-:W-:Y:S01]  /*1f20*/  IMAD R14, R62.reuse, R10, R35 ;  /* 0x0000000a3e0e7224 */ /* 0x040fe200078e0223 */
[----:B------:R-:W-:Y:S01]  /*1f30*/  IABS R35, R7 ;  /* 0x0000000700237213 */ /* 0x000fe20000000000 */
[--C-:B------:R-:W-:Y:S01]  /*1f40*/  @!P2 IMAD.IADD R29, R29, 0x1, -R62.reuse ;  /* 0x000000011d1da824 */ /* 0x100fe200078e0a3e */
[C---:B------:R-:W-:Y:S01]  /*1f50*/  ISETP.GT.U32.AND P2, PT, R62.reuse, R27, PT ;  /* 0x0000001b3e00720c */ /* 0x040fe20003f44070 */
[----:B------:R-:W-:Y:S01]  /*1f60*/  @!P6 IMAD.IADD R25, R25, 0x1, -R62 ;  /* 0x000000011919e824 */ /* 0x000fe200078e0a3e */
[C---:B------:R-:W-:Y:S01]  /*1f70*/  ISETP.GT.U32.AND P6, PT, R62.reuse, R33, PT ;  /* 0x000000213e00720c */ /* 0x040fe20003fc4070 */
[----:B------:R-:W-:Y:S01]  /*1f80*/  IMAD.HI.U32 R10, R13, R35, RZ ;  /* 0x000000230d0a7227 */ /* 0x000fe200078e00ff */
[----:B------:R-:W-:-:S02]  /*1f90*/  ISETP.GT.U32.AND P3, PT, R62, R29, PT ;  /* 0x0000001d3e00720c */ /* 0x000fc40003f64070 */
[----:B------:R-:W-:Y:S01]  /*1fa0*/  ISETP.GT.U32.AND P1, PT, R62, R25, PT ;  /* 0x000000193e00720c */ /* 0x000fe20003f24070 */
[----:B------:R-:W-:-:S04]  /*1fb0*/  IMAD.HI.U32 R15, R13, R39, RZ ;  /* 0x000000270d0f7227 */ /* 0x000fc800078e00ff */
[----:B------:R-:W-:Y:S02]  /*1fc0*/  IMAD.MOV R10, RZ, RZ, -R10 ;  /* 0x000000ffff0a7224 */ /* 0x000fe400078e0a0a */
[----:B------:R-:W-:Y:S02]  /*1fd0*/  IMAD.MOV R17, RZ, RZ, -R15 ;  /* 0x000000ffff117224 */ /* 0x000fe400078e0a0f */
[----:B------:R-:W-:Y:S01]  /*1fe0*/  IMAD R15, R62, R10, R35 ;  /* 0x0000000a3e0f7224 */ /* 0x000fe200078e0223 */
[----:B------:R-:W-:Y:S01]  /*1ff0*/  LOP3.LUT R10, R0, 0x7, RZ, 0xc0, !PT ;  /* 0x00000007000a7812 */ /* 0x000fe200078ec0ff */
[----:B------:R-:W-:Y:S01]  /*2000*/  @!P2 IMAD.IADD R27, R27, 0x1, -R62 ;  /* 0x000000011b1ba824 */ /* 0x000fe200078e0a3e */
[C---:B------:R-:W-:Y:S01]  /*2010*/  ISETP.GT.U32.AND P2, PT, R62.reuse, R14, PT ;  /* 0x0000000e3e00720c */ /* 0x040fe20003f44070 */
[----:B------:R-:W-:Y:S01]  /*2020*/  IMAD.MOV.U32 R56, RZ, RZ, R18 ;  /* 0x000000ffff387224 */ /* 0x000fe200078e0012 */
[----:B------:R-:W-:Y:S01]  /*2030*/  IABS R18, R4 ;  /* 0x0000000400127213 */ /* 0x000fe20000000000 */
[--C-:B------:R-:W-:Y:S01]  /*2040*/  @!P6 IMAD.IADD R33, R33, 0x1, -R62.reuse ;  /* 0x000000012121e824 */ /* 0x100fe200078e0a3e */
[C---:B------:R-:W-:Y:S01]  /*2050*/  ISETP.GT.U32.AND P6, PT, R62.reuse, R31, PT ;  /* 0x0000001f3e00720c */ /* 0x040fe20003fc4070 */
[----:B------:R-:W-:Y:S01]  /*2060*/  @!P3 IMAD.IADD R29, R29, 0x1, -R62 ;  /* 0x000000011d1db824 */ /* 0x000fe200078e0a3e */
[C---:B------:R-:W-:Y:S01]  /*2070*/  ISETP.GT.U32.AND P3, PT, R62.reuse, R15, PT ;  /* 0x0000000f3e00720c */ /* 0x040fe20003f64070 */
[----:B------:R-:W-:Y:S01]  /*2080*/  @!P0 IMAD.MOV R56, RZ, RZ, -R56 ;  /* 0x000000ffff388224 */ /* 0x000fe200078e0a38 */
[----:B------:R-:W-:Y:S01]  /*2090*/  ISETP.GT.U32.AND P0, PT, R62, R33, PT ;  /* 0x000000213e00720c */ /* 0x000fe20003f04070 */
[----:B------:R-:W-:-:S04]  /*20a0*/  IMAD.HI.U32 R16, R13, R41, RZ ;  /* 0x000000290d107227 */ /* 0x000fc800078e00ff */
[----:B------:R-:W-:-:S04]  /*20b0*/  IMAD.HI.U32 R11, R13, R37, RZ ;  /* 0x000000250d0b7227 */ /* 0x000fc800078e00ff */
[----:B------:R-:W-:Y:S02]  /*20c0*/  IMAD.MOV R43, RZ, RZ, -R16 ;  /* 0x000000ffff2b7224 */ /* 0x000fe400078e0a10 */
[--C-:B------:R-:W-:Y:S02]  /*20d0*/  @!P2 IMAD.IADD R14, R14, 0x1, -R62.reuse ;  /* 0x000000010e0ea824 */ /* 0x100fe400078e0a3e */
[----:B------:R-:W-:Y:S02]  /*20e0*/  IMAD.MOV R11, RZ, RZ, -R11 ;  /* 0x000000ffff0b7224 */ /* 0x000fe400078e0a0b */
[C---:B------:R-:W-:Y:S02]  /*20f0*/  IMAD R17, R62.reuse, R17, R39 ;  /* 0x000000113e117224 */ /* 0x040fe400078e0227 */
[C---:B------:R-:W-:Y:S02]  /*2100*/  IMAD R35, R62.reuse, R43, R41 ;  /* 0x0000002b3e237224 */ /* 0x040fe400078e0229 */
[----:B------:R-:W-:Y:S01]  /*2110*/  @!P3 IMAD.IADD R15, R15, 0x1, -R62 ;  /* 0x000000010f0fb824 */ /* 0x000fe200078e0a3e */
[----:B------:R-:W-:Y:S01]  /*2120*/  ISETP.GT.U32.AND P3, PT, R62, R14, PT ;  /* 0x0000000e3e00720c */ /* 0x000fe20003f64070 */
[----:B------:R-:W-:-:S04]  /*2130*/  IMAD.HI.U32 R13, R13, R18, RZ ;  /* 0x000000120d0d7227 */ /* 0x000fc800078e00ff */
[C---:B------:R-:W-:Y:S02]  /*2140*/  IMAD R16, R62.reuse, R11, R37 ;  /* 0x0000000b3e107224 */ /* 0x040fe400078e0225 */
[--C-:B------:R-:W-:Y:S01]  /*2150*/  @!P1 IMAD.IADD R25, R25, 0x1, -R62.reuse ;  /* 0x0000000119199824 */ /* 0x100fe200078e0a3e */
[C---:B------:R-:W-:Y:S01]  /*2160*/  ISETP.GT.U32.AND P1, PT, R62.reuse, R35, PT ;  /* 0x000000233e00720c */ /* 0x040fe20003f24070 */
[--C-:B------:R-:W-:Y:S01]  /*2170*/  @!P0 IMAD.IADD R33, R33, 0x1, -R62.reuse ;  /* 0x0000000121218824 */ /* 0x100fe200078e0a3e */
[C---:B------:R-:W-:Y:S01]  /*2180*/  ISETP.GT.U32.AND P0, PT, R62.reuse, R17, PT ;  /* 0x000000113e00720c */ /* 0x040fe20003f04070 */
[----:B------:R-:W-:Y:S02]  /*2190*/  IMAD.MOV R13, RZ, RZ, -R13 ;  /* 0x000000ffff0d7224 */ /* 0x000fe400078e0a0d */
[----:B------:R-:W-:Y:S01]  /*21a0*/  @!P6 IMAD.IADD R31, R31, 0x1, -R62 ;  /* 0x000000011f1fe824 */ /* 0x000fe200078e0a3e */
[C---:B------:R-:W-:Y:S01]  /*21b0*/  ISETP.GT.U32.AND P6, PT, R62.reuse, R16, PT ;  /* 0x000000103e00720c */ /* 0x040fe20003fc4070 */
[----:B------:R-:W-:-:S02]  /*21c0*/  IMAD R18, R62, R13, R18 ;  /* 0x0000000d3e127224 */ /* 0x000fc400078e0212 */
[--C-:B------:R-:W-:Y:S02]  /*21d0*/  @!P3 IMAD.IADD R14, R14, 0x1, -R62.reuse ;  /* 0x000000010e0eb824 */ /* 0x100fe400078e0a3e */
[----:B------:R-:W-:Y:S01]  /*21e0*/  IMAD.MOV.U32 R58, RZ, RZ, R19 ;  /* 0x000000ffff3a7224 */ /* 0x000fe200078e0013 */
[C---:B------:R-:W-:Y:S01]  /*21f0*/  ISETP.GT.U32.AND P3, PT, R62.reuse, R18, PT ;  /* 0x000000123e00720c */ /* 0x040fe20003f64070 */
[--C-:B------:R-:W-:Y:S01]  /*2200*/  @!P1 IMAD.IADD R35, R35, 0x1, -R62.reuse ;  /* 0x0000000123239824 */ /* 0x100fe200078e0a3e */
[----:B------:R-:W-:Y:S01]  /*2210*/  ISETP.GE.AND P1, PT, R53, RZ, PT ;  /* 0x000000ff3500720c */ /* 0x000fe20003f26270 */
[----:B------:R-:W-:Y:S02]  /*2220*/  @!P0 IMAD.IADD R17, R17, 0x1, -R62 ;  /* 0x0000000111118824 */ /* 0x000fe400078e0a3e */
[----:B------:R-:W-:Y:S01]  /*2230*/  @!P4 IMAD.MOV R58, RZ, RZ, -R58 ;  /* 0x000000ffff3ac224 */ /* 0x000fe200078e0a3a */
[----:B------:R-:W-:Y:S01]  /*2240*/  ISETP.GT.U32.AND P2, PT, R62, R35, PT ;  /* 0x000000233e00720c */ /* 0x000fe20003f44070 */
[--C-:B------:R-:W-:Y:S01]  /*2250*/  @!P6 IMAD.IADD R16, R16, 0x1, -R62.reuse ;  /* 0x000000011010e824 */ /* 0x100fe200078e0a3e */
[----:B------:R-:W-:Y:S01]  /*2260*/  ISETP.GT.U32.AND P4, PT, R62, R17, PT ;  /* 0x000000113e00720c */ /* 0x000fe20003f84070 */
[----:B------:R-:W-:Y:S01]  /*2270*/  IMAD.SHL.U32 R11, R0, 0x2, RZ ;  /* 0x00000002000b7824 */ /* 0x000fe200078e00ff */
[----:B------:R-:W-:Y:S01]  /*2280*/  ISETP.GT.U32.AND P6, PT, R62, R15, PT ;  /* 0x0000000f3e00720c */ /* 0x000fe20003fc4070 */
[----:B------:R-:W-:Y:S01]  /*2290*/  IMAD R10, R10, 0x90, RZ ;  /* 0x000000900a0a7824 */ /* 0x000fe200078e02ff */
[----:B------:R-:W-:Y:S01]  /*22a0*/  ISETP.GT.U32.AND P0, PT, R62, R16, PT ;  /* 0x000000103e00720c */ /* 0x000fe20003f04070 */
[--C-:B------:R-:W-:Y:S01]  /*22b0*/  @!P3 IMAD.IADD R18, R18, 0x1, -R62.reuse ;  /* 0x000000011212b824 */ /* 0x100fe200078e0a3e */
[----:B------:R-:W-:Y:S01]  /*22c0*/  LOP3.LUT R13, R11, 0x10, RZ, 0xc0, !PT ;  /* 0x000000100b0d7812 */ /* 0x000fe200078ec0ff */
[----:B------:R-:W-:Y:S01]  /*22d0*/  @!P1 IMAD.MOV R25, RZ, RZ, -R25 ;  /* 0x000000ffff199224 */ /* 0x000fe200078e0a19 */
[----:B------:R-:W-:Y:S01]  /*22e0*/  ISETP.GE.AND P1, PT, R8, RZ, PT ;  /* 0x000000ff0800720c */ /* 0x000fe20003f26270 */
[----:B------:R-:W-:Y:S01]  /*22f0*/  @!P5 IMAD.MOV R23, RZ, RZ, -R23 ;  /* 0x000000ffff17d224 */ /* 0x000fe200078e0a17 */
[----:B------:R-:W-:Y:S01]  /*2300*/  ISETP.GT.U32.AND P3, PT, R62, R18, PT ;  /* 0x000000123e00720c */ /* 0x000fe20003f64070 */
[--C-:B------:R-:W-:Y:S01]  /*2310*/  @!P2 IMAD.IADD R35, R35, 0x1, -R62.reuse ;  /* 0x000000012323a824 */ /* 0x100fe200078e0a3e */
[----:B------:R-:W-:Y:S01]  /*2320*/  ISETP.GE.AND P2, PT, R45, RZ, PT ;  /* 0x000000ff2d00720c */ /* 0x000fe20003f46270 */
[--C-:B------:R-:W-:Y:S01]  /*2330*/  @!P4 IMAD.IADD R17, R17, 0x1, -R62.reuse ;  /* 0x000000011111c824 */ /* 0x100fe200078e0a3e */
[----:B------:R-:W-:Y:S01]  /*2340*/  ISETP.GE.AND P4, PT, R51, RZ, PT ;  /* 0x000000ff3300720c */ /* 0x000fe20003f86270 */
[----:B------:R-:W-:Y:S01]  /*2350*/  @!P6 IMAD.IADD R15, R15, 0x1, -R62 ;  /* 0x000000010f0fe824 */ /* 0x000fe200078e0a3e */
[----:B------:R-:W-:Y:S01]  /*2360*/  LOP3.LUT R19, R13, 0x20, R0, 0xf8, !PT ;  /* 0x000000200d137812 */ /* 0x000fe200078ef800 */
[----:B------:R-:W-:Y:S01]  /*2370*/  @!P0 IMAD.IADD R16, R16, 0x1, -R62 ;  /* 0x0000000110108824 */ /* 0x000fe200078e0a3e */
[----:B------:R-:W-:Y:S01]  /*2380*/  ISETP.GE.AND P0, PT, R49, RZ, PT ;  /* 0x000000ff3100720c */ /* 0x000fe20003f06270 */
[----:B------:R-:W-:Y:S01]  /*2390*/  IMAD.SHL.U32 R13, R0, 0x40, RZ ;  /* 0x00000040000d7824 */ /* 0x000fe200078e00ff */
[C---:B------:R-:W-:Y:S01]  /*23a0*/  LOP3.LUT R60, R10.reuse, R19, RZ, 0x3c, !PT ;  /* 0x000000130a3c7212 */ /* 0x040fe200078e3cff */
[----:B------:R-:W-:Y:S01]  /*23b0*/  @!P1 IMAD.MOV R14, RZ, RZ, -R14 ;  /* 0x000000ffff0e9224 */ /* 0x000fe200078e0a0e */
[----:B------:R-:W-:Y:S01]  /*23c0*/  LOP3.LUT R10, R10, 0x30, R11, 0x78, !PT ;  /* 0x000000300a0a7812 */ /* 0x000fe200078e780b */
[----:B------:R-:W-:Y:S01]  /*23d0*/  @!P3 IMAD.IADD R18, R18, 0x1, -R62 ;  /* 0x000000011212b824 */ /* 0x000fe200078e0a3e */
[----:B------:R-:W-:Y:S01]  /*23e0*/  LOP3.LUT R11, R60, 0x400, R13, 0xf8, !PT ;  /* 0x000004003c0b7812 */ /* 0x000fe200078ef80d */
[----:B------:R-:W-:Y:S01]  /*23f0*/  @!P2 IMAD.MOV R27, RZ, RZ, -R27 ;  /* 0x000000ffff1ba224 */ /* 0x000fe200078e0a1b */
[----:B------:R-:W-:Y:S01]  /*2400*/  ISETP.NE.AND P3, PT, R21, RZ, PT ;  /* 0x000000ff1500720c */ /* 0x000fe20003f65270 */
[----:B------:R-:W-:Y:S01]  /*2410*/  @!P4 IMAD.MOV R33, RZ, RZ, -R33 ;  /* 0x000000ffff21c224 */ /* 0x000fe200078e0a21 */
[----:B------:R-:W-:-:S02]  /*2420*/  LOP3.LUT R13, RZ, R21, RZ, 0x33, !PT ;  /* 0x00000015ff0d7212 */ /* 0x000fc400078e33ff */
[----:B------:R-:W0:Y:S01]  /*2430*/  LDC R21, c[0x0][0x3b0] ;  /* 0x0000ec00ff157b82 */ /* 0x000e220000000800 */
[----:B------:R-:W-:Y:S01]  /*2440*/  ISETP.GE.AND P6, PT, R47, RZ, PT ;  /* 0x000000ff2f00720c */ /* 0x000fe20003fc6270 */
[----:B------:R-:W-:Y:S01]  /*2450*/  @!P0 IMAD.MOV R31, RZ, RZ, -R31 ;  /* 0x000000ffff1f8224 */ /* 0x000fe200078e0a1f */
[----:B------:R-:W-:Y:S02]  /*2460*/  ISETP.GE.AND P2, PT, R7, RZ, PT ;  /* 0x000000ff0700720c */ /* 0x000fe40003f46270 */
[----:B------:R-:W-:Y:S02]  /*2470*/  ISETP.GE.AND P4, PT, R4, RZ, PT ;  /* 0x000000ff0400720c */ /* 0x000fe40003f86270 */
[----:B------:R-:W-:Y:S02]  /*2480*/  SEL R19, R13, R46, !P3 ;  /* 0x0000002e0d137207 */ /* 0x000fe40005800000 */
[----:B------:R-:W1:Y:S01]  /*2490*/  LDC.64 R46, c[0x0][0x388] ;  /* 0x0000e200ff2e7b82 */ /* 0x000e620000000a00 */
[----:B------:R-:W-:-:S02]  /*24a0*/  ISETP.GE.AND P5, PT, R6, RZ, PT ;  /* 0x000000ff0600720c */ /* 0x000fc40003fa6270 */
[----:B------:R-:W-:Y:S02]  /*24b0*/  ISETP.GE.AND P0, PT, R5, RZ, PT ;  /* 0x000000ff0500720c */ /* 0x000fe40003f06270 */
[----:B------:R-:W-:Y:S01]  /*24c0*/  @!P6 IMAD.MOV R29, RZ, RZ, -R29 ;  /* 0x000000ffff1de224 */ /* 0x000fe200078e0a1d */
[----:B------:R-:W-:Y:S01]  /*24d0*/  ISETP.GE.AND P6, PT, R2, RZ, PT ;  /* 0x000000ff0200720c */ /* 0x000fe20003fc6270 */
[----:B------:R-:W-:Y:S01]  /*24e0*/  @!P2 IMAD.MOV R15, RZ, RZ, -R15 ;  /* 0x000000ffff0fa224 */ /* 0x000fe200078e0a0f */
[C---:B------:R-:W-:Y:S01]  /*24f0*/  SEL R14, R13.reuse, R14, !P3 ;  /* 0x0000000e0d0e7207 */ /* 0x040fe20005800000 */
[----:B------:R-:W-:Y:S01]  /*2500*/  @!P4 IMAD.MOV R18, RZ, RZ, -R18 ;  /* 0x000000ffff12c224 */ /* 0x000fe200078e0a12 */
[C---:B------:R-:W-:Y:S02]  /*2510*/  SEL R20, R13.reuse, R20, !P3 ;  /* 0x000000140d147207 */ /* 0x040fe40005800000 */
[C---:B------:R-:W-:Y:S02]  /*2520*/  SEL R15, R13.reuse, R15, !P3 ;  /* 0x0000000f0d0f7207 */ /* 0x040fe40005800000 */
[----:B------:R-:W-:Y:S01]  /*2530*/  @!P5 IMAD.MOV R16, RZ, RZ, -R16 ;  /* 0x000000ffff10d224 */ /* 0x000fe200078e0a10 */
[C---:B------:R-:W-:Y:S01]  /*2540*/  SEL R18, R13.reuse, R18, !P3 ;  /* 0x000000120d127207 */ /* 0x040fe20005800000 */
[----:B------:R-:W-:Y:S01]  /*2550*/  @!P0 IMAD.MOV R17, RZ, RZ, -R17 ;  /* 0x000000ffff118224 */ /* 0x000fe200078e0a11 */
[C---:B------:R-:W-:Y:S01]  /*2560*/  SEL R22, R13.reuse, R22, !P3 ;  /* 0x000000160d167207 */ /* 0x040fe20005800000 */
[-C--:B0-----:R-:W-:Y:S01]  /*2570*/  IMAD R14, R14, R21.reuse, RZ ;  /* 0x000000150e0e7224 */ /* 0x081fe200078e02ff */
[----:B------:R-:W-:Y:S01]  /*2580*/  SEL R16, R13, R16, !P3 ;  /* 0x000000100d107207 */ /* 0x000fe20005800000 */
[----:B------:R-:W-:Y:S01]  /*2590*/  IMAD R15, R15, R21, RZ ;  /* 0x000000150f0f7224 */ /* 0x000fe200078e02ff */
[C---:B------:R-:W-:Y:S01]  /*25a0*/  SEL R17, R13.reuse, R17, !P3 ;  /* 0x000000110d117207 */ /* 0x040fe20005800000 */
[-C--:B------:R-:W-:Y:S01]  /*25b0*/  IMAD R18, R18, R21.reuse, RZ ;  /* 0x0000001512127224 */ /* 0x080fe200078e02ff */
[C---:B------:R-:W-:Y:S01]  /*25c0*/  SEL R24, R13.reuse, R24, !P3 ;  /* 0x000000180d187207 */ /* 0x040fe20005800000 */
[----:B------:R-:W-:Y:S01]  /*25d0*/  @!P6 IMAD.MOV R35, RZ, RZ, -R35 ;  /* 0x000000ffff23e224 */ /* 0x000fe200078e0a23 */
[C---:B------:R-:W-:Y:S01]  /*25e0*/  SEL R26, R13.reuse, R26, !P3 ;  /* 0x0000001a0d1a7207 */ /* 0x040fe20005800000 */
[-C--:B------:R-:W-:Y:S01]  /*25f0*/  IMAD R16, R16, R21.reuse, RZ ;  /* 0x0000001510107224 */ /* 0x080fe200078e02ff */
[----:B------:R-:W-:Y:S01]  /*2600*/  SEL R28, R13, R28, !P3 ;  /* 0x0000001c0d1c7207 */ /* 0x000fe20005800000 */
[-C--:B------:R-:W-:Y:S01]  /*2610*/  IMAD R17, R17, R21.reuse, RZ ;  /* 0x0000001511117224 */ /* 0x080fe200078e02ff */
[C---:B------:R-:W-:Y:S01]  /*2620*/  SEL R30, R13.reuse, R30, !P3 ;  /* 0x0000001e0d1e7207 */ /* 0x040fe20005800000 */
[-C--:B------:R-:W-:Y:S01]  /*2630*/  IMAD R20, R20, R21.reuse, RZ ;  /* 0x0000001514147224 */ /* 0x080fe200078e02ff */
[C---:B------:R-:W-:Y:S01]  /*2640*/  SEL R32, R13.reuse, R32, !P3 ;  /* 0x000000200d207207 */ /* 0x040fe20005800000 */
[-C--:B------:R-:W-:Y:S01]  /*2650*/  IMAD R22, R22, R21.reuse, RZ ;  /* 0x0000001516167224 */ /* 0x080fe200078e02ff */
[C---:B------:R-:W-:Y:S01]  /*2660*/  SEL R34, R13.reuse, R34, !P3 ;  /* 0x000000220d227207 */ /* 0x040fe20005800000 */
[-C--:B------:R-:W-:Y:S01]  /*2670*/  IMAD R24, R24, R21.reuse, RZ ;  /* 0x0000001518187224 */ /* 0x080fe200078e02ff */
[----:B-1----:R-:W-:Y:S01]  /*2680*/  LEA R174, P6, R14, R46, 0x1 ;  /* 0x0000002e0eae7211 */ /* 0x002fe200078c08ff */
[-C--:B------:R-:W-:Y:S01]  /*2690*/  IMAD R26, R26, R21.reuse, RZ ;  /* 0x000000151a1a7224 */ /* 0x080fe200078e02ff */
[----:B------:R-:W-:Y:S01]  /*26a0*/  SEL R36, R13, R36, !P3 ;  /* 0x000000240d247207 */ /* 0x000fe20005800000 */
[-C--:B------:R-:W-:Y:S01]  /*26b0*/  IMAD R28, R28, R21.reuse, RZ ;  /* 0x000000151c1c7224 */ /* 0x080fe200078e02ff */
[-C--:B------:R-:W-:Y:S01]  /*26c0*/  LEA R170, P1, R15, R46.reuse, 0x1 ;  /* 0x0000002e0faa7211 */ /* 0x080fe200078208ff */
[-C--:B------:R-:W-:Y:S01]  /*26d0*/  IMAD R30, R30, R21.reuse, RZ ;  /* 0x000000151e1e7224 */ /* 0x080fe200078e02ff */
[----:B------:R-:W-:Y:S01]  /*26e0*/  LEA R164, P4, R18, R46, 0x1 ;  /* 0x0000002e12a47211 */ /* 0x000fe200078808ff */
[-C--:B------:R-:W-:Y:S01]  /*26f0*/  IMAD R32, R32, R21.reuse, RZ ;  /* 0x0000001520207224 */ /* 0x080fe200078e02ff */
[C---:B------:R-:W-:Y:S01]  /*2700*/  SEL R38, R13.reuse, R38, !P3 ;  /* 0x000000260d267207 */ /* 0x040fe20005800000 */
        /* <DEDUP_REMOVED lines=18> */
[----:B------:R-:W-:Y:S01]  /*2830*/  IMAD R52, R52, R21, RZ ;  /* 0x0000001534347224 */ /* 0x000fe200078e02ff */
[C---:B------:R-:W-:Y:S01]  /*2840*/  SEL R23, R13.reuse, R23, !P3 ;  /* 0x000000170d177207 */ /* 0x040fe20005800000 */
[----:B------:R-:W-:Y:S01]  /*2850*/  IMAD R57, R54, R21, RZ ;  /* 0x0000001536397224 */ /* 0x000fe200078e02ff */
[C---:B------:R-:W-:Y:S01]  /*2860*/  SEL R25, R13.reuse, R25, !P3 ;  /* 0x000000190d197207 */ /* 0x040fe20005800000 */
[----:B------:R-:W-:Y:S01]  /*2870*/  IMAD R41, R56, R21, RZ ;  /* 0x0000001538297224 */ /* 0x000fe200078e02ff */
[C---:B------:R-:W-:Y:S01]  /*2880*/  SEL R27, R13.reuse, R27, !P3 ;  /* 0x0000001b0d1b7207 */ /* 0x040fe20005800000 */
[----:B------:R-:W-:Y:S01]  /*2890*/  IMAD R43, R58, R21, RZ ;  /* 0x000000153a2b7224 */ /* 0x000fe200078e02ff */
[----:B------:R-:W-:Y:S01]  /*28a0*/  SEL R29, R13, R29, !P3 ;  /* 0x0000001d0d1d7207 */ /* 0x000fe20005800000 */
[----:B------:R-:W-:Y:S01]  /*28b0*/  IMAD R23, R23, R21, RZ ;  /* 0x0000001517177224 */ /* 0x000fe200078e02ff */
[----:B------:R-:W-:Y:S01]  /*28c0*/  SEL R31, R13, R31, !P3 ;  /* 0x0000001f0d1f7207 */ /* 0x000fe20005800000 */
[----:B------:R-:W-:Y:S01]  /*28d0*/  IMAD R45, R25, R21, RZ ;  /* 0x00000015192d7224 */ /* 0x000fe200078e02ff */
[----:B------:R-:W-:Y:S01]  /*28e0*/  SEL R33, R13, R33, !P3 ;  /* 0x000000210d217207 */ /* 0x000fe20005800000 */
[----:B------:R-:W-:Y:S01]  /*28f0*/  IMAD R27, R27, R21, RZ ;  /* 0x000000151b1b7224 */ /* 0x000fe200078e02ff */
[----:B------:R-:W-:Y:S01]  /*2900*/  SEL R13, R13, R35, !P3 ;  /* 0x000000230d0d7207 */ /* 0x000fe20005800000 */
[----:B------:R-:W-:Y:S01]  /*2910*/  IMAD R29, R29, R21, RZ ;  /* 0x000000151d1d7224 */ /* 0x000fe200078e02ff */
[----:B------:R-:W-:Y:S01]  /*2920*/  LEA.HI.X.SX32 R175, R14, R47, 0x1, P6 ;  /* 0x0000002f0eaf7211 */ /* 0x000fe200030f0eff */
[-C--:B------:R-:W-:Y:S01]  /*2930*/  IMAD R31, R31, R21.reuse, RZ ;  /* 0x000000151f1f7224 */ /* 0x080fe200078e02ff */
[-C--:B------:R-:W-:Y:S01]  /*2940*/  LEA R168, P2, R16, R46.reuse, 0x1 ;  /* 0x0000002e10a87211 */ /* 0x080fe200078408ff */
[-C--:B------:R-:W-:Y:S01]  /*2950*/  IMAD R33, R33, R21.reuse, RZ ;  /* 0x0000001521217224 */ /* 0x080fe200078e02ff */
[-C--:B------:R-:W-:Y:S01]  /*2960*/  LEA R166, P3, R17, R46.reuse, 0x1 ;  /* 0x0000002e11a67211 */ /* 0x080fe200078608ff */
[----:B------:R-:W-:Y:S01]  /*2970*/  IMAD R13, R13, R21, RZ ;  /* 0x000000150d0d7224 */ /* 0x000fe200078e02ff */
[-C--:B------:R-:W-:Y:S01]  /*2980*/  LEA R162, P5, R20, R46.reuse, 0x1 ;  /* 0x0000002e14a27211 */ /* 0x080fe200078a08ff */
[----:B------:R-:W-:Y:S01]  /*2990*/  IMAD.SHL.U32 R21, R3, 0x2, RZ ;  /* 0x0000000203157824 */ /* 0x000fe200078e00ff */
[----:B------:R-:W-:-:S02]  /*29a0*/  LEA R160, P6, R22, R46, 0x1 ;  /* 0x0000002e16a07211 */ /* 0x000fc400078c08ff */
[-C--:B------:R-:W-:Y:S02]  /*29b0*/  LEA.HI.X.SX32 R171, R15, R47.reuse, 0x1, P1 ;  /* 0x0000002f0fab7211 */ /* 0x080fe400008f0eff */
[-C--:B------:R-:W-:Y:S02]  /*29c0*/  LEA.HI.X.SX32 R165, R18, R47.reuse, 0x1, P4 ;  /* 0x0000002f12a57211 */ /* 0x080fe400020f0eff */
[----:B------:R-:W-:Y:S01]  /*29d0*/  LEA R158, P1, R24, R46, 0x1 ;  /* 0x0000002e189e7211 */ /* 0x000fe200078208ff */
[----:B------:R-:W0:Y:S01]  /*29e0*/  LDC R18, c[0x0][0x3ac] ;  /* 0x0000eb00ff127b82 */ /* 0x000e220000000800 */
[-C--:B------:R-:W-:Y:S02]  /*29f0*/  LEA.HI.X.SX32 R169, R16, R47.reuse, 0x1, P2 ;  /* 0x0000002f10a97211 */ /* 0x080fe400010f0eff */
[-C--:B------:R-:W-:Y:S02]  /*2a00*/  LEA.HI.X.SX32 R167, R17, R47.reuse, 0x1, P3 ;  /* 0x0000002f11a77211 */ /* 0x080fe400018f0eff */
[-C--:B------:R-:W-:Y:S01]  /*2a10*/  LEA.HI.X.SX32 R163, R20, R47.reuse, 0x1, P5 ;  /* 0x0000002f14a37211 */ /* 0x080fe200028f0eff */
[----:B---3--:R-:W-:Y:S01]  /*2a20*/  IMAD.U32 R20, RZ, RZ, UR72 ;  /* 0x00000048ff147e24 */ /* 0x008fe2000f8e00ff */
[----:B------:R-:W-:-:S02]  /*2a30*/  LEA.HI.X.SX32 R161, R22, R47, 0x1, P6 ;  /* 0x0000002f16a17211 */ /* 0x000fc400030f0eff */
[-C--:B------:R-:W-:Y:S02]  /*2a40*/  LEA R156, P2, R26, R46.reuse, 0x1 ;  /* 0x0000002e1a9c7211 */ /* 0x080fe400078408ff */
[-C--:B------:R-:W-:Y:S02]  /*2a50*/  LEA R154, P3, R28, R46.reuse, 0x1 ;  /* 0x0000002e1c9a7211 */ /* 0x080fe400078608ff */
[-C--:B------:R-:W-:Y:S02]  /*2a60*/  LEA R152, P4, R30, R46.reuse, 0x1 ;  /* 0x0000002e1e987211 */ /* 0x080fe400078808ff */
[-C--:B------:R-:W-:Y:S02]  /*2a70*/  LEA R150, P5, R32, R46.reuse, 0x1 ;  /* 0x0000002e20967211 */ /* 0x080fe400078a08ff */
[----:B------:R-:W-:Y:S02]  /*2a80*/  LEA R148, P6, R34, R46, 0x1 ;  /* 0x0000002e22947211 */ /* 0x000fe400078c08ff */
[----:B------:R-:W-:-:S02]  /*2a90*/  LEA.HI.X.SX32 R159, R24, R47, 0x1, P1 ;  /* 0x0000002f189f7211 */ /* 0x000fc400008f0eff */
[----:B------:R-:W-:Y:S02]  /*2aa0*/  LEA R88, P1, R36, R46, 0x1 ;  /* 0x0000002e24587211 */ /* 0x000fe400078208ff */
[-C--:B------:R-:W-:Y:S01]  /*2ab0*/  LEA.HI.X.SX32 R157, R26, R47.reuse, 0x1, P2 ;  /* 0x0000002f1a9d7211 */ /* 0x080fe200010f0eff */
[----:B0-----:R-:W-:Y:S01]  /*2ac0*/  IMAD R17, R3, R18, RZ ;  /* 0x0000001203117224 */ /* 0x001fe200078e02ff */
[-C--:B------:R-:W-:Y:S01]  /*2ad0*/  LEA.HI.X.SX32 R155, R28, R47.reuse, 0x1, P3 ;  /* 0x0000002f1c9b7211 */ /* 0x080fe200018f0eff */
[----:B------:R-:W-:Y:S01]  /*2ae0*/  IMAD.SHL.U32 R18, R18, 0x40, RZ ;  /* 0x0000004012127824 */ /* 0x000fe200078e00ff */
[-C--:B------:R-:W-:Y:S02]  /*2af0*/  LEA.HI.X.SX32 R153, R30, R47.reuse, 0x1, P4 ;  /* 0x0000002f1e997211 */ /* 0x080fe400020f0eff */
[-C--:B------:R-:W-:Y:S02]  /*2b00*/  LEA.HI.X.SX32 R151, R32, R47.reuse, 0x1, P5 ;  /* 0x0000002f20977211 */ /* 0x080fe400028f0eff */
        /* <DEDUP_REMOVED lines=8> */
[-C--:B------:R-:W-:Y:S02]  /*2b90*/  LEA.HI.X.SX32 R137, R38, R47.reuse, 0x1, P2 ;  /* 0x0000002f26897211 */ /* 0x080fe400010f0eff */
[-C--:B------:R-:W-:Y:S02]  /*2ba0*/  LEA.HI.X.SX32 R75, R40, R47.reuse, 0x1, P3 ;  /* 0x0000002f284b7211 */ /* 0x080fe400018f0eff */
        /* <DEDUP_REMOVED lines=21> */
[----:B--2---:R-:W-:Y:S01]  /*2d00*/  LEA R172, P0, R12, UR36, 0x1 ;  /* 0x000000240cac7c11 */ /* 0x004fe2000f8008ff */
[----:B------:R-:W-:Y:S01]  /*2d10*/  UIMAD UR36, UR7, 0x25, URZ ;  /* 0x00000025072478a4 */ /* 0x000fe2000f8e02ff */
[----:B------:R-:W-:Y:S02]  /*2d20*/  LEA R46, P1, R13, R46, 0x1 ;  /* 0x0000002e0d2e7211 */ /* 0x000fe400078208ff */
[-C--:B------:R-:W-:Y:S02]  /*2d30*/  LEA.HI.X.SX32 R45, R45, R47.reuse, 0x1, P2 ;  /* 0x0000002f2d2d7211 */ /* 0x080fe400010f0eff */
[-C--:B------:R-:W-:Y:S02]  /*2d40*/  LEA.HI.X.SX32 R49, R27, R47.reuse, 0x1, P3 ;  /* 0x0000002f1b317211 */ /* 0x080fe400018f0eff */
[-C--:B------:R-:W-:Y:S02]  /*2d50*/  LEA.HI.X.SX32 R61, R29, R47.reuse, 0x1, P4 ;  /* 0x0000002f1d3d7211 */ /* 0x080fe400020f0eff */
[----:B------:R-:W-:-:S02]  /*2d60*/  LEA.HI.X.SX32 R53, R31, R47, 0x1, P5 ;  /* 0x0000002f1f357211 */ /* 0x000fc400028f0eff */
[-C--:B------:R-:W-:Y:S02]  /*2d70*/  LEA.HI.X.SX32 R51, R33, R47.reuse, 0x1, P6 ;  /* 0x0000002f21337211 */ /* 0x080fe400030f0eff */
[----:B------:R-:W-:Y:S02]  /*2d80*/  LEA.HI.X.SX32 R47, R13, R47, 0x1, P1 ;  /* 0x0000002f0d2f7211 */ /* 0x000fe400008f0eff */
[----:B------:R-:W-:Y:S01]  /*2d90*/  LEA.HI.X.SX32 R173, R12, UR37, 0x1, P0 ;  /* 0x000000250cad7c11 */ /* 0x000fe200080f0eff */
[----:B------:R-:W-:Y:S01]  /*2da0*/  UIMAD UR37, UR7, 0x24, URZ ;  /* 0x00000024072578a4 */ /* 0x000fe2000f8e02ff */
[C---:B------:R-:W-:Y:S02]  /*2db0*/  LOP3.LUT R62, R21.reuse, 0x10, RZ, 0x3c, !PT ;  /* 0x00000010153e7812 */ /* 0x040fe400078e3cff */
[C---:B------:R-:W-:Y:S02]  /*2dc0*/  LOP3.LUT R23, R21.reuse, 0x20, RZ, 0x3c, !PT ;  /* 0x0000002015177812 */ /* 0x040fe400078e3cff */
[----:B------:R-:W-:-:S02]  /*2dd0*/  LOP3.LUT R22, R21, 0x30, RZ, 0x3c, !PT ;  /* 0x0000003015167812 */ /* 0x000fc400078e3cff */
[C---:B------:R-:W-:Y:S02]  /*2de0*/  LOP3.LUT R12, R21.reuse, 0x40, RZ, 0x3c, !PT ;  /* 0x00000040150c7812 */ /* 0x040fe400078e3cff */
[C---:B------:R-:W-:Y:S02]  /*2df0*/  LOP3.LUT R13, R21.reuse, 0x50, RZ, 0x3c, !PT ;  /* 0x00000050150d7812 */ /* 0x040fe400078e3cff */
[C---:B------:R-:W-:Y:S02]  /*2e00*/  LOP3.LUT R16, R21.reuse, 0x60, RZ, 0x3c, !PT ;  /* 0x0000006015107812 */ /* 0x040fe400078e3cff */
[----:B------:R-:W-:Y:S02]  /*2e10*/  LOP3.LUT R15, R21, 0x70, RZ, 0x3c, !PT ;  /* 0x00000070150f7812 */ /* 0x000fe400078e3cff */
[----:B------:R-:W-:Y:S02]  /*2e20*/  LOP3.LUT R19, R10, 0x40, RZ, 0x3c, !PT ;  /* 0x000000400a137812 */ /* 0x000fe400078e3cff */
[----:B------:R-:W-:-:S07]  /*2e30*/  LOP3.LUT R14, R11, 0x40, RZ, 0x3c, !PT ;  /* 0x000000400b0e7812 */ /* 0x000fce00078e3cff */
.L_x_1:
[C---:B------:R-:W-:Y:S01]  /*2e40*/  ISETP.GT.AND P0, PT, R20.reuse, 0x2, PT ;  /* 0x000000021400780c */ /* 0x040fe20003f04270 */
[----:B------:R-:W-:Y:S01]  /*2e50*/  IMAD.U32 R33, RZ, RZ, UR5 ;  /* 0x00000005ff217e24 */ /* 0x000fe2000f8e00ff */
[C---:B------:R-:W-:Y:S01]  /*2e60*/  ISETP.GT.AND P1, PT, R20.reuse, 0x3, PT ;  /* 0x000000031400780c */ /* 0x040fe20003f24270 */
[----:B------:R-:W-:Y:S01]  /*2e70*/  IMAD.U32 R31, RZ, RZ, UR70 ;  /* 0x00000046ff1f7e24 */ /* 0x000fe2000f8e00ff */
[C---:B------:R-:W-:Y:S01]  /*2e80*/  ISETP.GT.AND P2, PT, R20.reuse, 0x4, PT ;  /* 0x000000041400780c */ /* 0x040fe20003f44270 */
[----:B------:R-:W-:Y:S01]  /*2e90*/  IMAD.U32 R29, RZ, RZ, UR69 ;  /* 0x00000045ff1d7e24 */ /* 0x000fe2000f8e00ff */
[----:B------:R-:W-:Y:S01]  /*2ea0*/  ISETP.GT.AND P3, PT, R20, 0x5, PT ;  /* 0x000000051400780c */ /* 0x000fe20003f64270 */
[----:B------:R-:W-:Y:S01]  /*2eb0*/  IMAD.U32 R27, RZ, RZ, UR68 ;  /* 0x00000044ff1b7e24 */ /* 0x000fe2000f8e00ff */
[----:B------:R-:W-:Y:S01]  /*2ec0*/  PRMT R208, RZ, 0x7610, R208 ;  /* 0x00007610ffd07816 */ /* 0x000fe200000000d0 */
[----:B------:R-:W-:Y:S01]  /*2ed0*/  IMAD.WIDE R32, R33, 0x2, R172 ;  /* 0x0000000221207825 */ /* 0x000fe200078e02ac */
[----:B------:R-:W-:-:S02]  /*2ee0*/  PRMT R197, RZ, 0x7610, R197 ;  /* 0x00007610ffc57816 */ /* 0x000fc400000000c5 */
[----:B------:R-:W-:Y:S01]  /*2ef0*/  PRMT R181, RZ, 0x7610, R181 ;  /* 0x00007610ffb57816 */ /* 0x000fe200000000b5 */
[----:B------:R-:W-:Y:S01]  /*2f00*/  IMAD.WIDE R30, R31, 0x2, R172 ;  /* 0x000000021f1e7825 */ /* 0x000fe200078e02ac */
[----:B------:R-:W-:Y:S01]  /*2f10*/  PRMT R192, RZ, 0x7610, R192 ;  /* 0x00007610ffc07816 */ /* 0x000fe200000000c0 */
[----:B------:R0:W2:Y:S02]  /*2f20*/  @P0 LDG.E.U16 R208, desc[UR8][R32.64] ;  /* 0x0000000820d00981 */ /* 0x0000a4000c1e1500 */
[----:B------:R-:W-:-:S04]  /*2f30*/  IMAD.WIDE R28, R29, 0x2, R172 ;  /* 0x000000021d1c7825 */ /* 0x000fc800078e02ac */
[----:B------:R-:W-:Y:S01]  /*2f40*/  IMAD.WIDE R26, R27, 0x2, R172 ;  /* 0x000000021b1a7825 */ /* 0x000fe200078e02ac */
[----:B------:R1:W3:Y:S01]  /*2f50*/  @P1 LDG.E.U16 R197, desc[UR8][R30.64] ;  /* 0x000000081ec51981 */ /* 0x0002e2000c1e1500 */
[C---:B------:R-:W-:Y:S02]  /*2f60*/  ISETP.GT.AND P0, PT, R20.reuse, 0x6, PT ;  /* 0x000000061400780c */ /* 0x040fe40003f04270 */
[C---:B------:R-:W-:Y:S01]  /*2f70*/  ISETP.GT.AND P1, PT, R20.reuse, 0x7, PT ;  /* 0x000000071400780c */ /* 0x040fe20003f24270 */
[----:B------:R4:W5:Y:S01]  /*2f80*/  @P2 LDG.E.U16 R181, desc[UR8][R28.64] ;  /* 0x000000081cb52981 */ /* 0x000962000c1e1500 */
[C---:B------:R-:W-:Y:S02]  /*2f90*/  ISETP.GT.AND P2, PT, R20.reuse, 0x8, PT ;  /* 0x000000081400780c */ /* 0x040fe40003f44270 */
[C---:B------:R-:W-:Y:S01]  /*2fa0*/  ISETP.GT.AND P4, PT, R20.reuse, 0xa, PT ;  /* 0x0000000a1400780c */ /* 0x040fe20003f84270 */
[----:B------:R4:W2:Y:S01]  /*2fb0*/  @P3 LDG.E.U16 R192, desc[UR8][R26.64] ;  /* 0x000000081ac03981 */ /* 0x0008a2000c1e1500 */
[----:B------:R-:W-:Y:S01]  /*2fc0*/  ISETP.GT.AND P3, PT, R20, 0x9, PT ;  /* 0x000000091400780c */ /* 0x000fe20003f64270 */
[----:B------:R-:W-:Y:S01]  /*2fd0*/  IMAD.U32 R35, RZ, RZ, UR67 ;  /* 0x00000043ff237e24 */ /* 0x000fe2000f8e00ff */
[----:B0-----:R-:W-:Y:S01]  /*2fe0*/  MOV R33, UR66 ;  /* 0x0000004200217c02 */ /* 0x001fe20008000f00 */
[----:B-1----:R-:W-:-:S02]  /*2ff0*/  IMAD.U32 R31, RZ, RZ, UR65 ;  /* 0x00000041ff1f7e24 */ /* 0x002fc4000f8e00ff */
[----:B----4-:R-:W-:Y:S01]  /*3000*/  IMAD.U32 R29, RZ, RZ, UR64 ;  /* 0x00000040ff1d7e24 */ /* 0x010fe2000f8e00ff */
[----:B------:R-:W-:Y:S01]  /*3010*/  PRMT R115, RZ, 0x7610, R115 ;  /* 0x00007610ff737816 */ /* 0x000fe20000000073 */
[----:B------:R-:W-:Y:S01]  /*3020*/  IMAD.U32 R27, RZ, RZ, UR63 ;  /* 0x0000003fff1b7e24 */ /* 0x000fe2000f8e00ff */
[----:B------:R-:W-:Y:S01]  /*3030*/  PRMT R130, RZ, 0x7610, R130 ;  /* 0x00007610ff827816 */ /* 0x000fe20000000082 */
[----:B------:R-:W-:Y:S01]  /*3040*/  IMAD.WIDE R34, R35, 0x2, R172 ;  /* 0x0000000223227825 */ /* 0x000fe200078e02ac */
[----:B------:R-:W-:Y:S02]  /*3050*/  PRMT R74, RZ, 0x7610, R74 ;  /* 0x00007610ff4a7816 */ /* 0x000fe4000000004a */
[----:B------:R-:W-:Y:S01]  /*3060*/  PRMT R211, RZ, 0x7610, R211 ;  /* 0x00007610ffd37816 */ /* 0x000fe200000000d3 */
[----:B------:R-:W-:Y:S01]  /*3070*/  IMAD.WIDE R32, R33, 0x2, R172 ;  /* 0x0000000221207825 */ /* 0x000fe200078e02ac */
[----:B------:R-:W-:Y:S01]  /*3080*/  PRMT R206, RZ, 0x7610, R206 ;  /* 0x00007610ffce7816 */ /* 0x000fe200000000ce */
[----:B------:R-:W4:Y:S02]  /*3090*/  @P0 LDG.E.U16 R115, desc[UR8][R34.64] ;  /* 0x0000000822730981 */ /* 0x000f24000c1e1500 */
[----:B------:R-:W-:-:S04]  /*30a0*/  IMAD.WIDE R30, R31, 0x2, R172 ;  /* 0x000000021f1e7825 */ /* 0x000fc800078e02ac */
[--C-:B------:R-:W-:Y:S01]  /*30b0*/  IMAD.WIDE R28, R29, 0x2, R172.reuse ;  /* 0x000000021d1c7825 */ /* 0x100fe200078e02ac */
[----:B------:R-:W2:Y:S03]  /*30c0*/  @P1 LDG.E.U16 R130, desc[UR8][R32.64] ;  /* 0x0000000820821981 */ /* 0x000ea6000c1e1500 */
[----:B------:R-:W-:Y:S01]  /*30d0*/  IMAD.WIDE R26, R27, 0x2, R172 ;  /* 0x000000021b1a7825 */ /* 0x000fe200078e02ac */
[----:B------:R0:W2:Y:S01]  /*30e0*/  @P2 LDG.E.U16 R74, desc[UR8][R30.64] ;  /* 0x000000081e4a2981 */ /* 0x0000a2000c1e1500 */
[C---:B------:R-:W-:Y:S02]  /*30f0*/  ISETP.GT.AND P0, PT, R20.reuse, 0xb, PT ;  /* 0x0000000b1400780c */ /* 0x040fe40003f04270 */
[C---:B------:R-:W-:Y:S01]  /*3100*/  ISETP.GT.AND P1, PT, R20.reuse, 0xc, PT ;  /* 0x0000000c1400780c */ /* 0x040fe20003f24270 */
[----:B------:R-:W2:Y:S01]  /*3110*/  @P3 LDG.E.U16 R211, desc[UR8][R28.64] ;  /* 0x000000081cd33981 */ /* 0x000ea2000c1e1500 */
[----:B------:R-:W-:-:S02]  /*3120*/  ISETP.GT.AND P2, PT, R20, 0xd, PT ;  /* 0x0000000d1400780c */ /* 0x000fc40003f44270 */
[C---:B------:R-:W-:Y:S01]  /*3130*/  ISETP.GT.AND P3, PT, R20.reuse, 0xe, PT ;  /* 0x0000000e1400780c */ /* 0x040fe20003f64270 */
[----:B------:R1:W2:Y:S01]  /*3140*/  @P4 LDG.E.U16 R206, desc[UR8][R26.64] ;  /* 0x000000081ace4981 */ /* 0x0002a2000c1e1500 */
[----:B------:R-:W-:Y:S01]  /*3150*/  ISETP.GT.AND P4, PT, R20, 0xf, PT ;  /* 0x0000000f1400780c */ /* 0x000fe20003f84270 */
[----:B------:R-:W-:Y:S02]  /*3160*/  IMAD.U32 R67, RZ, RZ, UR62 ;  /* 0x0000003eff437e24 */ /* 0x000fe4000f8e00ff */
[----:B------:R-:W-:Y:S02]  /*3170*/  IMAD.U32 R65, RZ, RZ, UR61 ;  /* 0x0000003dff417e24 */ /* 0x000fe4000f8e00ff */
[----:B0-----:R-:W-:Y:S02]  /*3180*/  IMAD.U32 R31, RZ, RZ, UR60 ;  /* 0x0000003cff1f7e24 */ /* 0x001fe4000f8e00ff */
[----:B------:R-:W-:Y:S02]  /*3190*/  IMAD.U32 R35, RZ, RZ, UR59 ;  /* 0x0000003bff237e24 */ /* 0x000fe4000f8e00ff */
[----:B------:R-:W-:Y:S01]  /*31a0*/  IMAD.U32 R33, RZ, RZ, UR58 ;  /* 0x0000003aff217e24 */ /* 0x000fe2000f8e00ff */
[----:B------:R-:W-:Y:S01]  /*31b0*/  PRMT R195, RZ, 0x7610, R195 ;  /* 0x00007610ffc37816 */ /* 0x000fe200000000c3 */
[----:B-1----:R-:W-:Y:S01]  /*31c0*/  IMAD.WIDE R26, R67, 0x2, R172 ;  /* 0x00000002431a7825 */ /* 0x002fe200078e02ac */
[----:B------:R-:W-:-:S02]  /*31d0*/  PRMT R179, RZ, 0x7610, R179 ;  /* 0x00007610ffb37816 */ /* 0x000fc400000000b3 */
[----:B------:R-:W-:Y:S01]  /*31e0*/  PRMT R190, RZ, 0x7610, R190 ;  /* 0x00007610ffbe7816 */ /* 0x000fe200000000be */
[----:B------:R-:W-:Y:S01]  /*31f0*/  IMAD.WIDE R28, R65, 0x2, R172 ;  /* 0x00000002411c7825 */ /* 0x000fe200078e02ac */
[----:B------:R-:W-:Y:S01]  /*3200*/  PRMT R113, RZ, 0x7610, R113 ;  /* 0x00007610ff717816 */ /* 0x000fe20000000071 */
[----:B------:R-:W2:Y:S01]  /*3210*/  @P0 LDG.E.U16 R195, desc[UR8][R26.64] ;  /* 0x000000081ac30981 */ /* 0x000ea2000c1e1500 */
[----:B------:R-:W-:Y:S01]  /*3220*/  PRMT R128, RZ, 0x7610, R128 ;  /* 0x00007610ff807816 */ /* 0x000fe20000000080 */
[----:B------:R-:W-:-:S04]  /*3230*/  IMAD.WIDE R30, R31, 0x2, R172 ;  /* 0x000000021f1e7825 */ /* 0x000fc800078e02ac */
[--C-:B------:R-:W-:Y:S01]  /*3240*/  IMAD.WIDE R34, R35, 0x2, R172.reuse ;  /* 0x0000000223227825 */ /* 0x100fe200078e02ac */
[----:B------:R0:W2:Y:S03]  /*3250*/  @P1 LDG.E.U16 R179, desc[UR8][R28.64] ;  /* 0x000000081cb31981 */ /* 0x0000a6000c1e1500 */
[----:B------:R-:W-:Y:S01]  /*3260*/  IMAD.WIDE R32, R33, 0x2, R172 ;  /* 0x0000000221207825 */ /* 0x000fe200078e02ac */
[----:B------:R1:W2:Y:S01]  /*3270*/  @P2 LDG.E.U16 R190, desc[UR8][R30.64] ;  /* 0x000000081ebe2981 */ /* 0x0002a2000c1e1500 */
[C---:B------:R-:W-:Y:S02]  /*3280*/  ISETP.GT.AND P0, PT, R20.reuse, 0x10, PT ;  /* 0x000000101400780c */ /* 0x040fe40003f04270 */
[C---:B------:R-:W-:Y:S01]  /*3290*/  ISETP.GT.AND P1, PT, R20.reuse, 0x11, PT ;  /* 0x000000111400780c */ /* 0x040fe20003f24270 */
[----:B------:R1:W2:Y:S01]  /*32a0*/  @P3 LDG.E.U16 R113, desc[UR8][R34.64] ;  /* 0x0000000822713981 */ /* 0x0002a2000c1e1500 */
[----:B------:R-:W-:-:S02]  /*32b0*/  ISETP.GT.AND P2, PT, R20, 0x12, PT ;  /* 0x000000121400780c */ /* 0x000fc40003f44270 */
[C---:B------:R-:W-:Y:S01]  /*32c0*/  ISETP.GT.AND P3, PT, R20.reuse, 0x13, PT ;  /* 0x000000131400780c */ /* 0x040fe20003f64270 */
[----:B------:R1:W2:Y:S01]  /*32d0*/  @P4 LDG.E.U16 R128, desc[UR8][R32.64] ;  /* 0x0000000820804981 */ /* 0x0002a2000c1e1500 */
[----:B------:R-:W-:Y:S01]  /*32e0*/  ISETP.GT.AND P4, PT, R20, 0x14, PT ;  /* 0x000000141400780c */ /* 0x000fe20003f84270 */
[----:B------:R-:W-:Y:S02]  /*32f0*/  IMAD.U32 R65, RZ, RZ, UR57 ;  /* 0x00000039ff417e24 */ /* 0x000fe4000f8e00ff */
[----:B0-----:R-:W-:Y:S02]  /*3300*/  IMAD.U32 R29, RZ, RZ, UR56 ;  /* 0x00000038ff1d7e24 */ /* 0x001fe4000f8e00ff */
[----:B-1----:R-:W-:Y:S02]  /*3310*/  IMAD.U32 R31, RZ, RZ, UR55 ;  /* 0x00000037ff1f7e24 */ /* 0x002fe4000f8e00ff */
[----:B------:R-:W-:Y:S02]  /*3320*/  IMAD.U32 R35, RZ, RZ, UR53 ;  /* 0x00000035ff237e24 */ /* 0x000fe4000f8e00ff */
[----:B------:R-:W-:Y:S01]  /*3330*/  IMAD.U32 R33, RZ, RZ, UR54 ;  /* 0x00000036ff217e24 */ /* 0x000fe2000f8e00ff */
[----:B------:R-:W-:Y:S01]  /*3340*/  PRMT R68, RZ, 0x7610, R68 ;  /* 0x00007610ff447816 */ /* 0x000fe20000000044 */
[----:B------:R-:W-:Y:S01]  /*3350*/  IMAD.WIDE R26, R65, 0x2, R172 ;  /* 0x00000002411a7825 */ /* 0x000fe200078e02ac */
        /* <DEDUP_REMOVED lines=147> */
[----:B---3--:R-:W-:Y:S01]  /*3c90*/  IMAD.U32 R35, RZ, RZ, UR23 ;  /* 0x00000017ff237e24 */ /* 0x008fe2000f8e00ff */
[----:B------:R-:W-:Y:S01]  /*3ca0*/  PRMT R97, RZ, 0x7610, R97 ;  /* 0x00007610ff617816 */ /* 0x000fe20000000061 */
[----:B------:R-:W-:Y:S01]  /*3cb0*/  IMAD.WIDE R26, R65, 0x2, R172 ;  /* 0x00000002411a7825 */ /* 0x000fe200078e02ac */
[----:B------:R-:W-:-:S02]  /*3cc0*/  PRMT R120, RZ, 0x7610, R120 ;  /* 0x00007610ff787816 */ /* 0x000fc40000000078 */
[----:B------:R-:W-:Y:S01]  /*3cd0*/  PRMT R212, RZ, 0x7610, R212 ;  /* 0x00007610ffd47816 */ /* 0x000fe200000000d4 */
[----:B------:R-:W-:Y:S01]  /*3ce0*/  IMAD.WIDE R28, R29, 0x2, R172 ;  /* 0x000000021d1c7825 */ /* 0x000fe200078e02ac */
[----:B------:R-:W-:Y:S01]  /*3cf0*/  PRMT R201, RZ, 0x7610, R201 ;  /* 0x00007610ffc97816 */ /* 0x000fe200000000c9 */
[----:B------:R-:W3:Y:S01]  /*3d00*/  @P0 LDG.E.U16 R97, desc[UR8][R26.64] ;  /* 0x000000081a610981 */ /* 0x000ee2000c1e1500 */
[----:B------:R-:W-:Y:S01]  /*3d10*/  PRMT R196, RZ, 0x7610, R196 ;  /* 0x00007610ffc47816 */ /* 0x000fe200000000c4 */
[----:B------:R-:W-:-:S04]  /*3d20*/  IMAD.WIDE R30, R31, 0x2, R172 ;  /* 0x000000021f1e7825 */ /* 0x000fc800078e02ac */
[--C-:B------:R-:W-:Y:S01]  /*3d30*/  IMAD.WIDE R32, R33, 0x2, R172.reuse ;  /* 0x0000000221207825 */ /* 0x100fe200078e02ac */
[----:B------:R0:W3:Y:S03]  /*3d40*/  @P1 LDG.E.U16 R120, desc[UR8][R28.64] ;  /* 0x000000081c781981 */ /* 0x0000e6000c1e1500 */
[----:B------:R-:W-:Y:S01]  /*3d50*/  IMAD.WIDE R34, R35, 0x2, R172 ;  /* 0x0000000223227825 */ /* 0x000fe200078e02ac */
[----:B------:R1:W3:Y:S01]  /*3d60*/  @P2 LDG.E.U16 R212, desc[UR8][R30.64] ;  /* 0x000000081ed42981 */ /* 0x0002e2000c1e1500 */
[C---:B------:R-:W-:Y:S02]  /*3d70*/  ISETP.GT.AND P0, PT, R20.reuse, 0x33, PT ;  /* 0x000000331400780c */ /* 0x040fe40003f04270 */
[C---:B------:R-:W-:Y:S01]  /*3d80*/  ISETP.GT.AND P1, PT, R20.reuse, 0x34, PT ;  /* 0x000000341400780c */ /* 0x040fe20003f24270 */
[----:B------:R4:W5:Y:S01]  /*3d90*/  @P3 LDG.E.U16 R201, desc[UR8][R32.64] ;  /* 0x0000000820c93981 */ /* 0x000962000c1e1500 */
[----:B------:R-:W-:-:S02]  /*3da0*/  ISETP.GT.AND P2, PT, R20, 0x35, PT ;  /* 0x000000351400780c */ /* 0x000fc40003f44270 */
[C---:B------:R-:W-:Y:S01]  /*3db0*/  ISETP.GT.AND P3, PT, R20.reuse, 0x36, PT ;  /* 0x000000361400780c */ /* 0x040fe20003f64270 */
[----:B------:R4:W5:Y:S01]  /*3dc0*/  @P4 LDG.E.U16 R196, desc[UR8][R34.64] ;  /* 0x0000000822c44981 */ /* 0x000962000c1e1500 */
[----:B------:R-:W-:Y:S01]  /*3dd0*/  ISETP.GT.AND P4, PT, R20, 0x37, PT ;  /* 0x000000371400780c */ /* 0x000fe20003f84270 */
[----:B------:R-:W-:Y:S01]  /*3de0*/  IMAD.U32 R65, RZ, RZ, UR22 ;  /* 0x00000016ff417e24 */ /* 0x000fe2000f8e00ff */
[----:B0-----:R-:W-:Y:S01]  /*3df0*/  MOV R29, UR21 ;  /* 0x00000015001d7c02 */ /* 0x001fe20008000f00 */
[----:B-1----:R-:W-:Y:S02]  /*3e00*/  IMAD.U32 R31, RZ, RZ, UR20 ;  /* 0x00000014ff1f7e24 */ /* 0x002fe4000f8e00ff */
[----:B----4-:R-:W-:Y:S01]  /*3e10*/  IMAD.U32 R33, RZ, RZ, UR19 ;  /* 0x00000013ff217e24 */ /* 0x010fe2000f8e00ff */
[----:B------:R-:W-:Y:S01]  /*3e20*/  PRMT R185, RZ, 0x7610, R185 ;  /* 0x00007610ffb97816 */ /* 0x000fe200000000b9 */
[----:B------:R-:W-:Y:S01]  /*3e30*/  IMAD.U32 R35, RZ, RZ, UR18 ;  /* 0x00000012ff237e24 */ /* 0x000fe2000f8e00ff */
[----:B------:R-:W-:Y:S01]  /*3e40*/  PRMT R123, RZ, 0x7610, R123 ;  /* 0x00007610ff7b7816 */ /* 0x000fe2000000007b */
[----:B------:R-:W-:Y:S01]  /*3e50*/  IMAD.WIDE R26, R65, 0x2, R172 ;  /* 0x00000002411a7825 */ /* 0x000fe200078e02ac */
[----:B------:R-:W-:Y:S01]  /*3e60*/  PRMT R180, RZ, 0x7610, R180 ;  /* 0x00007610ffb47816 */ /* 0x000fe200000000b4 */
[----:B------:R-:W0:Y:S01]  /*3e70*/  LDC R65, c[0x0][0x3a8] ;  /* 0x0000ea00ff417b82 */ /* 0x000e220000000800 */
[----:B------:R-:W-:Y:S01]  /*3e80*/  PRMT R95, RZ, 0x7610, R95 ;  /* 0x00007610ff5f7816 */ /* 0x000fe2000000005f */
[----:B------:R-:W-:Y:S01]  /*3e90*/  IMAD.WIDE R28, R29, 0x2, R172 ;  /* 0x000000021d1c7825 */ /* 0x000fe200078e02ac */
[----:B------:R-:W-:Y:S01]  /*3ea0*/  PRMT R114, RZ, 0x7610, R114 ;  /* 0x00007610ff727816 */ /* 0x000fe20000000072 */
[----:B------:R1:W4:Y:S02]  /*3eb0*/  @P0 LDG.E.U16 R185, desc[UR8][R26.64] ;  /* 0x000000081ab90981 */ /* 0x000324000c1e1500 */
[----:B------:R-:W-:-:S04]  /*3ec0*/  IMAD.WIDE R30, R31, 0x2, R172 ;  /* 0x000000021f1e7825 */ /* 0x000fc800078e02ac */
[--C-:B------:R-:W-:Y:S01]  /*3ed0*/  IMAD.WIDE R32, R33, 0x2, R172.reuse ;  /* 0x0000000221207825 */ /* 0x100fe200078e02ac */
[----:B------:R1:W4:Y:S03]  /*3ee0*/  @P1 LDG.E.U16 R123, desc[UR8][R28.64] ;  /* 0x000000081c7b1981 */ /* 0x000326000c1e1500 */
[----:B------:R-:W-:Y:S01]  /*3ef0*/  IMAD.WIDE R34, R35, 0x2, R172 ;  /* 0x0000000223227825 */ /* 0x000fe200078e02ac */
[----:B------:R1:W4:Y:S01]  /*3f00*/  @P2 LDG.E.U16 R180, desc[UR8][R30.64] ;  /* 0x000000081eb42981 */ /* 0x000322000c1e1500 */
[C---:B------:R-:W-:Y:S02]  /*3f10*/  ISETP.GT.AND P0, PT, R20.reuse, 0x38, PT ;  /* 0x000000381400780c */ /* 0x040fe40003f04270 */
[C---:B------:R-:W-:Y:S01]  /*3f20*/  ISETP.GT.AND P1, PT, R20.reuse, 0x39, PT ;  /* 0x000000391400780c */ /* 0x040fe20003f24270 */
[----:B------:R1:W4:Y:S01]  /*3f30*/  @P3 LDG.E.U16 R95, desc[UR8][R32.64] ;  /* 0x00000008205f3981 */ /* 0x000322000c1e1500 */
[----:B------:R-:W-:-:S02]  /*3f40*/  ISETP.GT.AND P2, PT, R20, 0x3a, PT ;  /* 0x0000003a1400780c */ /* 0x000fc40003f44270 */
[C---:B------:R-:W-:Y:S01]  /*3f50*/  ISETP.GT.AND P3, PT, R20.reuse, 0x3b, PT ;  /* 0x0000003b1400780c */ /* 0x040fe20003f64270 */
[----:B------:R1:W4:Y:S01]  /*3f60*/  @P4 LDG.E.U16 R114, desc[UR8][R34.64] ;  /* 0x0000000822724981 */ /* 0x000322000c1e1500 */
[----:B------:R-:W-:Y:S01]  /*3f70*/  ISETP.GT.AND P4, PT, R20, 0x3c, PT ;  /* 0x0000003c1400780c */ /* 0x000fe20003f84270 */
[----:B-1----:R-:W-:Y:S02]  /*3f80*/  IMAD.U32 R27, RZ, RZ, UR17 ;  /* 0x00000011ff1b7e24 */ /* 0x002fe4000f8e00ff */
[----:B------:R-:W-:Y:S02]  /*3f90*/  IMAD.U32 R29, RZ, RZ, UR16 ;  /* 0x00000010ff1d7e24 */ /* 0x000fe4000f8e00ff */
[----:B------:R-:W-:Y:S02]  /*3fa0*/  IMAD.U32 R31, RZ, RZ, UR15 ;  /* 0x0000000fff1f7e24 */ /* 0x000fe4000f8e00ff */
        /* <DEDUP_REMOVED lines=8> */
[----:B------:R-:W4:Y:S01]  /*4030*/  @P0 LDG.E.U16 R210, desc[UR8][R26.64] ;  /* 0x000000081ad20981 */ /* 0x000f22000c1e1500 */
[----:B------:R-:W-:Y:S01]  /*4040*/  PRMT R121, RZ, 0x7610, R121 ;  /* 0x00007610ff797816 */ /* 0x000fe20000000079 */
[----:B------:R-:W-:-:S04]  /*4050*/  IMAD.WIDE R30, R31, 0x2, R172 ;  /* 0x000000021f1e7825 */ /* 0x000fc800078e02ac */
[--C-:B------:R-:W-:Y:S01]  /*4060*/  IMAD.WIDE R32, R33, 0x2, R172.reuse ;  /* 0x0000000221207825 */ /* 0x100fe200078e02ac */
[----:B------:R-:W5:Y:S03]  /*4070*/  @P1 LDG.E.U16 R199, desc[UR8][R28.64] ;  /* 0x000000081cc71981 */ /* 0x000f66000c1e1500 */
[----:B------:R-:W-:Y:S01]  /*4080*/  IMAD.WIDE R34, R35, 0x2, R172 ;  /* 0x0000000223227825 */ /* 0x000fe200078e02ac */
[----:B------:R1:W5:Y:S01]  /*4090*/  @P2 LDG.E.U16 R194, desc[UR8][R30.64] ;  /* 0x000000081ec22981 */ /* 0x000362000c1e1500 */
[C---:B------:R-:W-:Y:S02]  /*40a0*/  ISETP.GT.AND P2, PT, R20.reuse, 0x1, PT ;  /* 0x000000011400780c */ /* 0x040fe40003f44270 */
[C---:B------:R-:W-:Y:S01]  /*40b0*/  ISETP.GT.AND P1, PT, R20.reuse, 0x3d, PT ;  /* 0x0000003d1400780c */ /* 0x040fe20003f24270 */
[----:B------:R0:W5:Y:S01]  /*40c0*/  @P3 LDG.E.U16 R183, desc[UR8][R32.64] ;  /* 0x0000000820b73981 */ /* 0x000162000c1e1500 */
[----:B------:R-:W-:-:S02]  /*40d0*/  ISETP.GT.AND P3, PT, R20, 0x3e, PT ;  /* 0x0000003e1400780c */ /* 0x000fc40003f64270 */
[C---:B------:R-:W-:Y:S01]  /*40e0*/  ISETP.GT.AND P0, PT, R20.reuse, RZ, PT ;  /* 0x000000ff1400720c */ /* 0x040fe20003f04270 */
[----:B------:R0:W5:Y:S01]  /*40f0*/  @P4 LDG.E.U16 R121, desc[UR8][R34.64] ;  /* 0x0000000822794981 */ /* 0x000162000c1e1500 */
[----:B------:R-:W-:Y:S01]  /*4100*/  ISETP.GT.AND P4, PT, R20, 0x3f, PT ;  /* 0x0000003f1400780c */ /* 0x000fe20003f84270 */
[----:B-1----:R-:W-:Y:S02]  /*4110*/  IMAD.U32 R31, RZ, RZ, UR11 ;  /* 0x0000000bff1f7e24 */ /* 0x002fe4000f8e00ff */
[----:B------:R-:W-:Y:S02]  /*4120*/  IMAD.U32 R67, RZ, RZ, UR12 ;  /* 0x0000000cff437e24 */ /* 0x000fe4000f8e00ff */
[----:B------:R-:W-:Y:S01]  /*4130*/  IMAD.U32 R27, RZ, RZ, UR10 ;  /* 0x0000000aff1b7e24 */ /* 0x000fe2000f8e00ff */
[----:B------:R-:W-:Y:S01]  /*4140*/  PRMT R213, RZ, 0x7610, R213 ;  /* 0x00007610ffd57816 */ /* 0x000fe200000000d5 */
[----:B0-----:R-:W-:Y:S01]  /*4150*/  IMAD.WIDE R32, R31, 0x2, R172 ;  /* 0x000000021f207825 */ /* 0x001fe200078e02ac */
[----:B------:R-:W-:-:S02]  /*4160*/  PRMT R178, RZ, 0x7610, R178 ;  /* 0x00007610ffb27816 */ /* 0x000fc400000000b2 */
[----:B------:R-:W-:Y:S01]  /*4170*/  PRMT R93, RZ, 0x7610, R93 ;  /* 0x00007610ff5d7816 */ /* 0x000fe2000000005d */
[----:B------:R-:W-:Y:S01]  /*4180*/  IMAD.WIDE R28, R67, 0x2, R172 ;  /* 0x00000002431c7825 */ /* 0x000fe200078e02ac */
[----:B------:R-:W-:Y:S02]  /*4190*/  PRMT R112, RZ, 0x7610, R112 ;  /* 0x00007610ff707816 */ /* 0x000fe40000000070 */
[----:B------:R-:W-:Y:S01]  /*41a0*/  PRMT R66, RZ, 0x7610, R66 ;  /* 0x00007610ff427816 */ /* 0x000fe20000000042 */
[--C-:B------:R-:W-:Y:S01]  /*41b0*/  IMAD.WIDE R34, R27, 0x2, R172.reuse ;  /* 0x000000021b227825 */ /* 0x100fe200078e02ac */
[----:B------:R0:W5:Y:S03]  /*41c0*/  @P1 LDG.E.U16 R178, desc[UR8][R28.64] ;  /* 0x000000081cb21981 */ /* 0x000166000c1e1500 */
[----:B------:R-:W-:Y:S01]  /*41d0*/  IMAD.WIDE R30, R65, 0x2, R172 ;  /* 0x00000002411e7825 */ /* 0x000fe200078e02ac */
[----:B------:R-:W5:Y:S04]  /*41e0*/  @P3 LDG.E.U16 R93, desc[UR8][R32.64] ;  /* 0x00000008205d3981 */ /* 0x000f68000c1e1500 */
[----:B------:R-:W5:Y:S04]  /*41f0*/  @P4 LDG.E.U16 R112, desc[UR8][R34.64] ;  /* 0x0000000822704981 */ /* 0x000f68000c1e1500 */
[----:B------:R1:W5:Y:S04]  /*4200*/  @P2 LDG.E.U16 R213, desc[UR8][R30.64] ;  /* 0x000000081ed52981 */ /* 0x000368000c1e1500 */
[----:B------:R-:W5:Y:S01]  /*4210*/  @P0 LDG.E.U16 R66, desc[UR8][R172.64] ;  /* 0x00000008ac420981 */ /* 0x000f62000c1e1500 */
[----:B------:R-:W-:Y:S01]  /*4220*/  BAR.SYNC.DEFER_BLOCKING 0x0 ;  /* 0x0000000000007b1d */ /* 0x000fe20000010000 */
[----:B------:R-:W-:Y:S01]  /*4230*/  ISETP.GE.AND P1, PT, R3, R20, PT ;  /* 0x000000140300720c */ /* 0x000fe20003f26270 */
[----:B0-----:R-:W-:Y:S01]  /*4240*/  IMAD.WIDE R28, R17, 0x2, R50 ;  /* 0x00000002111c7825 */ /* 0x001fe200078e0232 */
[----:B------:R-:W-:-:S02]  /*4250*/  PRMT R91, RZ, 0x7610, R91 ;  /* 0x00007610ff5b7816 */ /* 0x000fc4000000005b */
[----:B------:R-:W-:Y:S01]  /*4260*/  PRMT R102, RZ, 0x7610, R102 ;  /* 0x00007610ff667816 */ /* 0x000fe20000000066 */
[C---:B------:R-:W-:Y:S01]  /*4270*/  IMAD.WIDE R26, R17.reuse, 0x2, R46 ;  /* 0x00000002111a7825 */ /* 0x040fe200078e022e */
[----:B------:R-:W-:Y:S02]  /*4280*/  PRMT R73, RZ, 0x7610, R73 ;  /* 0x00007610ff497816 */ /* 0x000fe40000000049 */
[----:B------:R-:W-:Y:S01]  /*4290*/  PRMT R96, RZ, 0x7610, R96 ;  /* 0x00007610ff607816 */ /* 0x000fe20000000060 */
[C---:B-1----:R-:W-:Y:S01]  /*42a0*/  IMAD.WIDE R30, R17.reuse, 0x2, R48 ;  /* 0x00000002111e7825 */ /* 0x042fe200078e0230 */
[----:B------:R-:W-:Y:S02]  /*42b0*/  PRMT R69, RZ, 0x7610, R69 ;  /* 0x00007610ff457816 */ /* 0x000fe40000000045 */
[----:B------:R-:W-:Y:S01]  /*42c0*/  PRMT R90, RZ, 0x7610, R90 ;  /* 0x00007610ff5a7816 */ /* 0x000fe2000000005a */
[----:B------:R-:W-:Y:S01]  /*42d0*/  IMAD.WIDE R32, R17, 0x2, R44 ;  /* 0x0000000211207825 */ /* 0x000fe200078e022c */
[----:B------:R-:W-:-:S03]  /*42e0*/  PRMT R65, RZ, 0x7610, R65 ;  /* 0x00007610ff417816 */ /* 0x000fc60000000041 */
[C---:B------:R-:W-:Y:S01]  /*42f0*/  IMAD.WIDE R34, R17.reuse, 0x2, R58 ;  /* 0x0000000211227825 */ /* 0x040fe200078e023a */
[----:B------:R0:W5:Y:S04]  /*4300*/  @!P1 LDG.E.U16 R91, desc[UR8][R28.64] ;  /* 0x000000081c5b9981 */ /* 0x000168000c1e1500 */
[----:B------:R1:W5:Y:S01]  /*4310*/  @!P1 LDG.E.U16 R102, desc[UR8][R26.64] ;  /* 0x000000081a669981 */ /* 0x000362000c1e1500 */
[----:B------:R-:W-:Y:S02]  /*4320*/  PRMT R89, RZ, 0x7610, R89 ;  /* 0x00007610ff597816 */ /* 0x000fe40000000059 */
[----:B------:R-:W-:Y:S01]  /*4330*/  PRMT R100, RZ, 0x7610, R100 ;  /* 0x00007610ff647816 */ /* 0x000fe20000000064 */
[----:B------:R1:W5:Y:S01]  /*4340*/  @!P1 LDG.E.U16 R69, desc[UR8][R30.64] ;  /* 0x000000081e459981 */ /* 0x000362000c1e1500 */
[----:B0-----:R-:W-:Y:S01]  /*4350*/  IMAD.WIDE R28, R17, 0x2, R60 ;  /* 0x00000002111c7825 */ /* 0x001fe200078e023c */
[----:B------:R-:W-:-:S02]  /*4360*/  PRMT R94, RZ, 0x7610, R94 ;  /* 0x00007610ff5e7816 */ /* 0x000fc4000000005e */
[----:B------:R0:W5:Y:S01]  /*4370*/  @!P1 LDG.E.U16 R90, desc[UR8][R32.64] ;  /* 0x00000008205a9981 */ /* 0x000162000c1e1500 */
[C---:B-1----:R-:W-:Y:S01]  /*4380*/  IMAD.WIDE R26, R17.reuse, 0x2, R52 ;  /* 0x00000002111a7825 */ /* 0x042fe200078e0234 */
[----:B------:R-:W-:Y:S02]  /*4390*/  PRMT R71, RZ, 0x7610, R71 ;  /* 0x00007610ff477816 */ /* 0x000fe40000000047 */
[----:B------:R1:W5:Y:S01]  /*43a0*/  @!P1 LDG.E.U16 R73, desc[UR8][R28.64] ;  /* 0x000000081c499981 */ /* 0x000362000c1e1500 */
[----:B------:R-:W-:Y:S01]  /*43b0*/  PRMT R67, RZ, 0x7610, R67 ;  /* 0x00007610ff437816 */ /* 0x000fe20000000043 */
[C---:B------:R-:W-:Y:S02]  /*43c0*/  IMAD.WIDE R30, R17.reuse, 0x2, R38 ;  /* 0x00000002111e7825 */ /* 0x040fe400078e0226 */
[----:B------:R1:W5:Y:S02]  /*43d0*/  @!P1 LDG.E.U16 R96, desc[UR8][R26.64] ;  /* 0x000000081a609981 */ /* 0x000364000c1e1500 */
[----:B0-----:R-:W-:-:S02]  /*43e0*/  IMAD.WIDE R32, R17, 0x2, R36 ;  /* 0x0000000211207825 */ /* 0x001fc400078e0224 */
[----:B------:R0:W5:Y:S02]  /*43f0*/  @!P1 LDG.E.U16 R65, desc[UR8][R34.64] ;  /* 0x0000000822419981 */ /* 0x000164000c1e1500 */
[C---:B-1----:R-:W-:Y:S02]  /*4400*/  IMAD.WIDE R28, R17.reuse, 0x2, R56 ;  /* 0x00000002111c7825 */ /* 0x042fe400078e0238 */
[----:B------:R1:W5:Y:S02]  /*4410*/  @!P1 LDG.E.U16 R94, desc[UR8][R30.64] ;  /* 0x000000081e5e9981 */ /* 0x000364000c1e1500 */
[C---:B------:R-:W-:Y:S02]  /*4420*/  IMAD.WIDE R26, R17.reuse, 0x2, R40 ;  /* 0x00000002111a7825 */ /* 0x040fe400078e0228 */
[----:B------:R1:W5:Y:S02]  /*4430*/  @!P1 LDG.E.U16 R89, desc[UR8][R28.64] ;  /* 0x000000081c599981 */ /* 0x000364000c1e1500 */
[----:B0-----:R-:W-:-:S02]  /*4440*/  IMAD.WIDE R34, R17, 0x2, R54 ;  /* 0x0000000211227825 */ /* 0x001fc400078e0236 */
[----:B------:R0:W5:Y:S02]  /*4450*/  @!P1 LDG.E.U16 R100, desc[UR8][R26.64] ;  /* 0x000000081a649981 */ /* 0x000164000c1e1500 */
[----:B-1----:R-:W-:Y:S02]  /*4460*/  IMAD.MOV.U32 R30, RZ, RZ, R136 ;  /* 0x000000ffff1e7224 */ /* 0x002fe400078e0088 */
[----:B------:R1:W5:Y:S01]  /*4470*/  @!P1 LDG.E.U16 R71, desc[UR8][R32.64] ;  /* 0x0000000820479981 */ /* 0x000362000c1e1500 */
[----:B------:R-:W-:Y:S02]  /*4480*/  IMAD.MOV.U32 R31, RZ, RZ, R75 ;  /* 0x000000ffff1f7224 */ /* 0x000fe400078e004b */
[----:B------:R-:W-:Y:S01]  /*4490*/  IMAD.MOV.U32 R28, RZ, RZ, R92 ;  /* 0x000000ffff1c7224 */ /* 0x000fe200078e005c */
[----:B------:R1:W5:Y:S01]  /*44a0*/  @!P1 LDG.E.U16 R67, desc[UR8][R34.64] ;  /* 0x0000000822439981 */ /* 0x000362000c1e1500 */
[----:B------:R-:W-:Y:S02]  /*44b0*/  IMAD.MOV.U32 R29, RZ, RZ, R137 ;  /* 0x000000ffff1d7224 */ /* 0x000fe400078e0089 */
[----:B0-----:R-:W-:-:S02]  /*44c0*/  IMAD.MOV.U32 R26, RZ, RZ, R88 ;  /* 0x000000ffff1a7224 */ /* 0x001fc400078e0058 */
[----:B------:R-:W-:Y:S02]  /*44d0*/  IMAD.MOV.U32 R27, RZ, RZ, R63 ;  /* 0x000000ffff1b7224 */ /* 0x000fe400078e003f */
[----:B-1----:R-:W-:Y:S02]  /*44e0*/  IMAD.MOV.U32 R32, RZ, RZ, R176 ;  /* 0x000000ffff207224 */ /* 0x002fe400078e00b0 */
[----:B------:R-:W-:Y:S02]  /*44f0*/  IMAD.MOV.U32 R33, RZ, RZ, R177 ;  /* 0x000000ffff217224 */ /* 0x000fe400078e00b1 */
[----:B------:R-:W-:Y:S02]  /*4500*/  IMAD.MOV.U32 R34, RZ, RZ, R138 ;  /* 0x000000ffff227224 */ /* 0x000fe400078e008a */
[----:B------:R-:W-:Y:S01]  /*4510*/  IMAD.MOV.U32 R35, RZ, RZ, R139 ;  /* 0x000000ffff237224 */ /* 0x000fe200078e008b */
[----:B------:R-:W-:Y:S01]  /*4520*/  PRMT R75, RZ, 0x7610, R75 ;  /* 0x00007610ff4b7816 */ /* 0x000fe2000000004b */
[----:B------:R-:W-:Y:S01]  /*4530*/  IMAD.WIDE R138, R17, 0x2, R28 ;  /* 0x00000002118a7825 */ /* 0x000fe200078e021c */
[----:B------:R-:W-:-:S02]  /*4540*/  PRMT R88, RZ, 0x7610, R88 ;  /* 0x00007610ff587816 */ /* 0x000fc40000000058 */
[----:B------:R-:W-:Y:S01]  /*4550*/  PRMT R63, RZ, 0x7610, R63 ;  /* 0x00007610ff3f7816 */ /* 0x000fe2000000003f */
[C---:B------:R-:W-:Y:S01]  /*4560*/  IMAD.WIDE R132, R17.reuse, 0x2, R34 ;  /* 0x0000000211847825 */ /* 0x040fe200078e0222 */
[----:B------:R-:W-:Y:S01]  /*4570*/  PRMT R98, RZ, 0x7610, R98 ;  /* 0x00007610ff627816 */ /* 0x000fe20000000062 */
[----:B------:R0:W5:Y:S01]  /*4580*/  @!P1 LDG.E.U16 R75, desc[UR8][R138.64] ;  /* 0x000000088a4b9981 */ /* 0x000162000c1e1500 */
[----:B------:R-:W-:Y:S01]  /*4590*/  PRMT R92, RZ, 0x7610, R92 ;  /* 0x00007610ff5c7816 */ /* 0x000fe2000000005c */
[C---:B------:R-:W-:Y:S01]  /*45a0*/  IMAD.WIDE R134, R17.reuse, 0x2, R32 ;  /* 0x0000000211867825 */ /* 0x040fe200078e0220 */
[----:B------:R-:W-:Y:S01]  /*45b0*/  PRMT R215, RZ, 0x7610, R215 ;  /* 0x00007610ffd77816 */ /* 0x000fe200000000d7 */
[----:B------:R1:W5:Y:S02]  /*45c0*/  @!P1 LDG.E.U16 R88, desc[UR8][R132.64] ;  /* 0x0000000884589981 */ /* 0x000364000c1e1500 */
[C---:B------:R-:W-:Y:S01]  /*45d0*/  IMAD.WIDE R136, R17.reuse, 0x2, R30 ;  /* 0x0000000211887825 */ /* 0x040fe200078e021e */
[----:B------:R-:W-:Y:S01]  /*45e0*/  PRMT R219, RZ, 0x7610, R219 ;  /* 0x00007610ffdb7816 */ /* 0x000fe200000000db */
[----:B------:R1:W5:Y:S02]  /*45f0*/  @!P1 LDG.E.U16 R63, desc[UR8][R134.64] ;  /* 0x00000008863f9981 */ /* 0x000364000c1e1500 */
[C---:B------:R-:W-:Y:S01]  /*4600*/  IMAD.WIDE R176, R17.reuse, 0x2, R26 ;  /* 0x0000000211b07825 */ /* 0x040fe200078e021a */
[----:B------:R-:W-:Y:S01]  /*4610*/  PRMT R217, RZ, 0x7610, R217 ;  /* 0x00007610ffd97816 */ /* 0x000fe200000000d9 */
[----:B------:R1:W5:Y:S01]  /*4620*/  @!P1 LDG.E.U16 R98, desc[UR8][R136.64] ;  /* 0x0000000888629981 */ /* 0x000362000c1e1500 */
[----:B------:R-:W-:Y:S01]  /*4630*/  PRMT R214, RZ, 0x7610, R214 ;  /* 0x00007610ffd67816 */ /* 0x000fe200000000d6 */
[C---:B0-----:R-:W-:Y:S01]  /*4640*/  IMAD.WIDE R138, R17.reuse, 0x2, R154 ;  /* 0x00000002118a7825 */ /* 0x041fe200078e029a */
[----:B------:R-:W-:Y:S01]  /*4650*/  PRMT R216, RZ, 0x7610, R216 ;  /* 0x00007610ffd87816 */ /* 0x000fe200000000d8 */
[----:B------:R0:W5:Y:S02]  /*4660*/  @!P1 LDG.E.U16 R92, desc[UR8][R176.64] ;  /* 0x00000008b05c9981 */ /* 0x000164000c1e1500 */
[C---:B-1----:R-:W-:Y:S01]  /*4670*/  IMAD.WIDE R132, R17.reuse, 0x2, R148 ;  /* 0x0000000211847825 */ /* 0x042fe200078e0294 */
[----:B------:R-:W-:Y:S01]  /*4680*/  PRMT R225, RZ, 0x7610, R225 ;  /* 0x00007610ffe17816 */ /* 0x000fe200000000e1 */
[----:B------:R1:W5:Y:S02]  /*4690*/  @!P1 LDG.E.U16 R215, desc[UR8][R138.64] ;  /* 0x000000088ad79981 */ /* 0x000364000c1e1500 */
[C---:B------:R-:W-:Y:S01]  /*46a0*/  IMAD.WIDE R134, R17.reuse, 0x2, R150 ;  /* 0x0000000211867825 */ /* 0x040fe200078e0296 */
[----:B------:R-:W-:Y:S01]  /*46b0*/  PRMT R221, RZ, 0x7610, R221 ;  /* 0x00007610ffdd7816 */ /* 0x000fe200000000dd */
[----:B------:R1:W5:Y:S02]  /*46c0*/  @!P1 LDG.E.U16 R219, desc[UR8][R132.64] ;  /* 0x0000000884db9981 */ /* 0x000364000c1e1500 */
[C---:B------:R-:W-:Y:S01]  /*46d0*/  IMAD.WIDE R136, R17.reuse, 0x2, R152 ;  /* 0x0000000211887825 */ /* 0x040fe200078e0298 */
[----:B------:R-:W-:Y:S01]  /*46e0*/  PRMT R224, RZ, 0x7610, R224 ;  /* 0x00007610ffe07816 */ /* 0x000fe200000000e0 */
[----:B------:R1:W5:Y:S02]  /*46f0*/  @!P1 LDG.E.U16 R217, desc[UR8][R134.64] ;  /* 0x0000000886d99981 */ /* 0x000364000c1e1500 */
[C---:B0-----:R-:W-:Y:S01]  /*4700*/  IMAD.WIDE R176, R17.reuse, 0x2, R158 ;  /* 0x0000000211b07825 */ /* 0x041fe200078e029e */
[----:B------:R-:W-:Y:S01]  /*4710*/  PRMT R223, RZ, 0x7610, R223 ;  /* 0x00007610ffdf7816 */ /* 0x000fe200000000df */
[----:B------:R0:W5:Y:S01]  /*4720*/  @!P1 LDG.E.U16 R214, desc[UR8][R136.64] ;  /* 0x0000000888d69981 */ /* 0x000162000c1e1500 */
[----:B------:R-:W-:Y:S01]  /*4730*/  PRMT R226, RZ, 0x7610, R226 ;  /* 0x00007610ffe27816 */ /* 0x000fe200000000e2 */
[----:B-1----:R-:W-:-:S02]  /*4740*/  IMAD.WIDE R138, R17, 0x2, R166 ;  /* 0x00000002118a7825 */ /* 0x002fc400078e02a6 */
        /* <DEDUP_REMOVED lines=9> */
[----:B------:R0:W5:Y:S02]  /*47e0*/  @!P1 LDG.E.U16 R224, desc[UR8][R134.64] ;  /* 0x0000000886e09981 */ /* 0x000164000c1e1500 */
[C---:B-1----:R-:W-:Y:S01]  /*47f0*/  IMAD.WIDE R176, R17.reuse, 0x2, R168 ;  /* 0x0000000211b07825 */ /* 0x042fe200078e02a8 */
[----:B------:R-:W-:Y:S01]  /*4800*/  PRMT R222, RZ, 0x7610, R222 ;  /* 0x00007610ffde7816 */ /* 0x000fe200000000de */
[----:B------:R1:W5:Y:S01]  /*4810*/  @!P1 LDG.E.U16 R223, desc[UR8][R136.64] ;  /* 0x0000000888df9981 */ /* 0x000362000c1e1500 */
[----:B------:R-:W-:Y:S01]  /*4820*/  PRMT R228, RZ, 0x7610, R228 ;  /* 0x00007610ffe47816 */ /* 0x000fe200000000e4 */
[----:B------:R-:W-:-:S02]  /*4830*/  IMAD.WIDE R138, R17, 0x2, R170 ;  /* 0x00000002118a7825 */ /* 0x000fc400078e02aa */
[----:B------:R1:W5:Y:S02]  /*4840*/  @!P1 LDG.E.U16 R226, desc[UR8][R176.64] ;  /* 0x00000008b0e29981 */ /* 0x000364000c1e1500 */
[C---:B------:R-:W-:Y:S02]  /*4850*/  IMAD.WIDE R132, R17.reuse, 0x2, R42 ;  /* 0x0000000211847825 */ /* 0x040fe400078e022a */
[----:B------:R-:W5:Y:S02]  /*4860*/  @!P1 LDG.E.U16 R227, desc[UR8][R138.64] ;  /* 0x000000088ae39981 */ /* 0x000f64000c1e1500 */
[C---:B0-----:R-:W-:Y:S02]  /*4870*/  IMAD.WIDE R134, R17.reuse, 0x2, R24 ;  /* 0x0000000211867825 */ /* 0x041fe400078e0218 */
[----:B------:R-:W5:Y:S02]  /*4880*/  @!P1 LDG.E.U16 R218, desc[UR8][R132.64] ;  /* 0x0000000884da9981 */ /* 0x000f64000c1e1500 */
[----:B-1----:R-:W-:-:S02]  /*4890*/  IMAD.WIDE R136, R17, 0x2, R156 ;  /* 0x0000000211887825 */ /* 0x002fc400078e029c */
[----:B------:R-:W5:Y:S02]  /*48a0*/  @!P1 LDG.E.U16 R220, desc[UR8][R134.64] ;  /* 0x0000000886dc9981 */ /* 0x000f64000c1e1500 */
[----:B------:R-:W-:Y:S02]  /*48b0*/  IMAD.WIDE R176, R17, 0x2, R174 ;  /* 0x0000000211b07825 */ /* 0x000fe400078e02ae */
[----:B------:R-:W5:Y:S04]  /*48c0*/  @!P1 LDG.E.U16 R222, desc[UR8][R136.64] ;  /* 0x0000000888de9981 */ /* 0x000f68000c1e1500 */
[----:B------:R-:W5:Y:S04]  /*48d0*/  @!P1 LDG.E.U16 R228, desc[UR8][R176.64] ;  /* 0x00000008b0e49981 */ /* 0x000f68000c1e1500 */
[----:B--2---:R-:W-:Y:S04]  /*48e0*/  STS.U16 [R21+UR4+0x400], R74 ;  /* 0x0004004a15007988 */ /* 0x004fe80008000404 */
[----:B------:R-:W-:Y:S04]  /*48f0*/  STS.U16 [R21+UR4+0x800], R68 ;  /* 0x0008004415007988 */ /* 0x000fe80008000404 */
[----:B------:R-:W-:Y:S04]  /*4900*/  STS.U16 [R21+UR4+0xc00], R70 ;  /* 0x000c004615007988 */ /* 0x000fe80008000404 */
[----:B------:R-:W-:Y:S04]  /*4910*/  STS.U16 [R21+UR4+0x1000], R72 ;  /* 0x0010004815007988 */ /* 0x000fe80008000404 */
[----:B------:R-:W-:Y:S04]  /*4920*/  STS.U16 [R21+UR4+0x1400], R64 ;  /* 0x0014004015007988 */ /* 0x000fe80008000404 */
[----:B---3--:R-:W-:Y:S04]  /*4930*/  STS.U16 [R21+UR4+0x1800], R212 ;  /* 0x001800d415007988 */ /* 0x008fe80008000404 */
[----:B----4-:R-:W-:Y:S04]  /*4940*/  STS.U16 [R21+UR4+0x1c00], R210 ;  /* 0x001c00d215007988 */ /* 0x010fe80008000404 */
[----:B-----5:R-:W-:Y:S04]  /*4950*/  STS.U16 [R21+UR4], R66 ;  /* 0x0000004215007988 */ /* 0x020fe80008000404 */
[----:B------:R-:W-:Y:S04]  /*4960*/  STS.U16 [R62+UR4+0x80], R213 ;  /* 0x000080d53e007988 */ /* 0x000fe80008000404 */
        /* <DEDUP_REMOVED lines=86> */
[----:B------:R-:W-:Y:S01]  /*4ed0*/  STS.U16 [R15+UR4+0x2f80], R228 ;  /* 0x002f80e40f007988 */ /* 0x000fe20008000404 */
[----:B------:R-:W-:Y:S06]  /*4ee0*/  BAR.SYNC.DEFER_BLOCKING 0x0 ;  /* 0x0000000000007b1d */ /* 0x000fec0000010000 */
[----:B------:R-:W-:Y:S04]  /*4ef0*/  LDSM.16.MT88.4 R88, [R11+UR4] ;  /* 0x000000040b58783b */ /* 0x000fe80008004200 */
[----:B------:R-:W0:Y:S04]  /*4f00*/  LDSM.16.M88.4 R72, [R10+UR4+0x2000] ;  /* 0x002000040a48783b */ /* 0x000e280008000200 */
[----:B------:R-:W1:Y:S04]  /*4f10*/  LDSM.16.M88.4 R68, [R10+UR4+0x2400] ;  /* 0x002400040a44783b */ /* 0x000e680008000200 */
[----:B------:R-:W2:Y:S04]  /*4f20*/  LDSM.16.M88.4 R64, [R10+UR4+0x2800] ;  /* 0x002800040a40783b */ /* 0x000ea80008000200 */
[----:B------:R-:W3:Y:S04]  /*4f30*/  LDSM.16.M88.4 R136, [R10+UR4+0x2c00] ;  /* 0x002c00040a88783b */ /* 0x000ee80008000200 */
[----:B------:R-:W4:Y:S04]  /*4f40*/  LDSM.16.MT88.4 R128, [R11+UR4+0x800] ;  /* 0x000800040b80783b */ /* 0x000f280008004200 */
[----:B------:R-:W5:Y:S04]  /*4f50*/  LDSM.16.MT88.4 R132, [R14+UR4] ;  /* 0x000000040e84783b */ /* 0x000f680008004200 */
[----:B------:R-:W-:Y:S04]  /*4f60*/  LDSM.16.MT88.4 R120, [R11+UR4+0x1000] ;  /* 0x001000040b78783b */ /* 0x000fe80008004200 */
[----:B------:R-:W4:Y:S04]  /*4f70*/  LDSM.16.M88.4 R112, [R19+UR4+0x2000] ;  /* 0x002000041370783b */ /* 0x000f280008000200 */
[----:B------:R-:W4:Y:S04]  /*4f80*/  LDSM.16.M88.4 R92, [R19+UR4+0x2400] ;  /* 0x00240004135c783b */ /* 0x000f280008000200 */
[----:B------:R-:W5:Y:S01]  /*4f90*/  LDSM.16.M88.4 R96, [R19+UR4+0x2800] ;  /* 0x002800041360783b */ /* 0x000f620008000200 */
[C---:B0-----:R-:W-:Y:S03]  /*4fa0*/  HMMA.16816.F32.BF16 R80, R88.reuse, R72, R80 ;  /* 0x000000485850723c */ /* 0x041fe60000041850 */
[----:B------:R-:W0:Y:S04]  /*4fb0*/  LDSM.16.M88.4 R100, [R19+UR4+0x2c00] ;  /* 0x002c00041364783b */ /* 0x000e280008000200 */
[----:B------:R-:W0:Y:S01]  /*4fc0*/  LDSM.16.MT88.4 R124, [R14+UR4+0x800] ;  /* 0x000800040e7c783b */ /* 0x000e220008004200 */
[C---:B-1----:R-:W-:Y:S08]  /*4fd0*/  HMMA.16816.F32.BF16 R84, R88.reuse, R68, R84 ;  /* 0x000000445854723c */ /* 0x042ff00000041854 */
[C---:B--2---:R-:W-:Y:S08]  /*4fe0*/  HMMA.16816.F32.BF16 R116, R88.reuse, R64, R116 ;  /* 0x000000405874723c */ /* 0x044ff00000041874 */
[----:B---3--:R-:W-:Y:S01]  /*4ff0*/  HMMA.16816.F32.BF16 R104, R88, R136, R104 ;  /* 0x000000885868723c */ /* 0x008fe20000041868 */
[----:B------:R-:W1:Y:S07]  /*5000*/  LDSM.16.MT88.4 R88, [R14+UR4+0x1000] ;  /* 0x001000040e58783b */ /* 0x000e6e0008004200 */
[C---:B----4-:R-:W-:Y:S08]  /*5010*/  HMMA.16816.F32.BF16 R80, R128.reuse, R74, R80 ;  /* 0x0000004a8050723c */ /* 0x050ff00000041850 */
[C---:B------:R-:W-:Y:S08]  /*5020*/  HMMA.16816.F32.BF16 R84, R128.reuse, R70, R84 ;  /* 0x000000468054723c */ /* 0x040ff00000041854 */
[C---:B------:R-:W-:Y:S08]  /*5030*/  HMMA.16816.F32.BF16 R116, R128.reuse, R66, R116 ;  /* 0x000000428074723c */ /* 0x040ff00000041874 */
[----:B------:R-:W-:Y:S08]  /*5040*/  HMMA.16816.F32.BF16 R104, R128, R138, R104 ;  /* 0x0000008a8068723c */ /* 0x000ff00000041868 */
[C---:B-----5:R-:W-:Y:S08]  /*5050*/  HMMA.16816.F32.BF16 R108, R132.reuse, R72, R108 ;  /* 0x00000048846c723c */ /* 0x060ff0000004186c */
[C---:B------:R-:W-:Y:S08]  /*5060*/  HMMA.16816.F32.BF16 R76, R132.reuse, R68, R76 ;  /* 0x00000044844c723c */ /* 0x040ff0000004184c */
[C---:B------:R-:W-:Y:S08]  /*5070*/  HMMA.16816.F32.BF16 R144, R132.reuse, R64, R144 ;  /* 0x000000408490723c */ /* 0x040ff00000041890 */
[----:B------:R-:W-:Y:S01]  /*5080*/  HMMA.16816.F32.BF16 R132, R132, R136, R140 ;  /* 0x000000888484723c */ /* 0x000fe2000004188c */
[----:B------:R-:W-:Y:S07]  /*5090*/  LDSM.16.MT88.4 R140, [R14+UR4+0x1800] ;  /* 0x001800040e8c783b */ /* 0x000fee0008004200 */
[C---:B------:R-:W-:Y:S08]  /*50a0*/  HMMA.16816.F32.BF16 R80, R120.reuse, R112, R80 ;  /* 0x000000707850723c */ /* 0x040ff00000041850 */
[C---:B------:R-:W-:Y:S08]  /*50b0*/  HMMA.16816.F32.BF16 R84, R120.reuse, R92, R84 ;  /* 0x0000005c7854723c */ /* 0x040ff00000041854 */
[C---:B------:R-:W-:Y:S08]  /*50c0*/  HMMA.16816.F32.BF16 R116, R120.reuse, R96, R116 ;  /* 0x000000607874723c */ /* 0x040ff00000041874 */
[----:B0-----:R-:W-:Y:S01]  /*50d0*/  HMMA.16816.F32.BF16 R120, R120, R100, R104 ;  /* 0x000000647878723c */ /* 0x001fe20000041868 */
[----:B------:R-:W0:Y:S07]  /*50e0*/  LDSM.16.MT88.4 R104, [R11+UR4+0x1800] ;  /* 0x001800040b68783b */ /* 0x000e2e0008004200 */
[C---:B------:R-:W-:Y:S08]  /*50f0*/  HMMA.16816.F32.BF16 R108, R124.reuse, R74, R108 ;  /* 0x0000004a7c6c723c */ /* 0x040ff0000004186c */
[C---:B------:R-:W-:Y:S08]  /*5100*/  HMMA.16816.F32.BF16 R76, R124.reuse, R70, R76 ;  /* 0x000000467c4c723c */ /* 0x040ff0000004184c */
[C---:B------:R-:W-:Y:S08]  /*5110*/  HMMA.16816.F32.BF16 R144, R124.reuse, R66, R144 ;  /* 0x000000427c90723c */ /* 0x040ff00000041890 */
[----:B------:R-:W-:Y:S08]  /*5120*/  HMMA.16816.F32.BF16 R132, R124, R138, R132 ;  /* 0x0000008a7c84723c */ /* 0x000ff00000041884 */
[C---:B-1----:R-:W-:Y:S08]  /*5130*/  HMMA.16816.F32.BF16 R108, R88.reuse, R112, R108 ;  /* 0x00000070586c723c */ /* 0x042ff0000004186c */
[C---:B------:R-:W-:Y:S08]  /*5140*/  HMMA.16816.F32.BF16 R76, R88.reuse, R92, R76 ;  /* 0x0000005c584c723c */ /* 0x040ff0000004184c */
[C---:B------:R-:W-:Y:S08]  /*5150*/  HMMA.16816.F32.BF16 R144, R88.reuse, R96, R144 ;  /* 0x000000605890723c */ /* 0x040ff00000041890 */
[----:B------:R-:W-:Y:S01]  /*5160*/  HMMA.16816.F32.BF16 R132, R88, R100, R132 ;  /* 0x000000645884723c */ /* 0x000fe20000041884 */
[----:B------:R-:W-:-:S07]  /*5170*/  UIADD3 UR6, UPT, UPT, UR6, -0x1, URZ ;  /* 0xffffffff06067890 */ /* 0x000fce000fffe0ff */
[C---:B0-----:R-:W-:Y:S08]  /*5180*/  HMMA.16816.F32.BF16 R80, R104.reuse, R114, R80 ;  /* 0x000000726850723c */ /* 0x041ff00000041850 */
[C---:B------:R-:W-:Y:S08]  /*5190*/  HMMA.16816.F32.BF16 R84, R104.reuse, R94, R84 ;  /* 0x0000005e6854723c */ /* 0x040ff00000041854 */
[----:B------:R-:W-:Y:S08]  /*51a0*/  HMMA.16816.F32.BF16 R116, R104, R98, R116 ;  /* 0x000000626874723c */ /* 0x000ff00000041874 */
[C---:B------:R-:W-:Y:S08]  /*51b0*/  HMMA.16816.F32.BF16 R108, R140.reuse, R114, R108 ;  /* 0x000000728c6c723c */ /* 0x040ff0000004186c */
[C---:B------:R-:W-:Y:S08]  /*51c0*/  HMMA.16816.F32.BF16 R76, R140.reuse, R94, R76 ;  /* 0x0000005e8c4c723c */ /* 0x040ff0000004184c */
[----:B------:R-:W-:Y:S01]  /*51d0*/  HMMA.16816.F32.BF16 R144, R140, R98, R144 ;  /* 0x000000628c90723c */ /* 0x000fe20000041890 */
[----:B------:R-:W-:-:S07]  /*51e0*/  UISETP.NE.U32.AND UP0, UPT, UR6, URZ, UPT ;  /* 0x000000ff0600728c */ /* 0x000fce000bf05070 */
[-C--:B------:R-:W-:Y:S08]  /*51f0*/  HMMA.16816.F32.BF16 R104, R104, R102.reuse, R120 ;  /* 0x000000666868723c */ /* 0x080ff00000041878 */
[----:B------:R-:W-:Y:S01]  /*5200*/  HMMA.16816.F32.BF16 R140, R140, R102, R132 ;  /* 0x000000668c8c723c */ /* 0x000fe20000041884 */
[----:B------:R-:W-:Y:S02]  /*5210*/  IMAD.U32 R63, RZ, RZ, UR71 ;  /* 0x00000047ff3f7e24 */ /* 0x000fe4000f8e00ff */
[----:B------:R-:W-:-:S04]  /*5220*/  IMAD.WIDE R88, R18, 0x2, R26 ;  /* 0x0000000212587825 */ /* 0x000fc800078e021a */
        /* <DEDUP_REMOVED lines=16> */
[----:B------:R-:W-:Y:S02]  /*5330*/  IMAD.MOV.U32 R63, RZ, RZ, R89 ;  /* 0x000000ffff3f7224 */ /* 0x000fe400078e0059 */
[----:B------:R-:W-:-:S04]  /*5340*/  IMAD.WIDE R24, R18, 0x2, R24 ;  /* 0x0000000212187825 */ /* 0x000fc800078e0218 */
[----:B------:R-:W-:Y:S02]  /*5350*/  IMAD.MOV.U32 R137, RZ, RZ, R93 ;  /* 0x000000ffff897224 */ /* 0x000fe400078e005d */
[----:B------:R-:W-:Y:S02]  /*5360*/  IMAD.MOV.U32 R136, RZ, RZ, R74 ;  /* 0x000000ffff887224 */ /* 0x000fe400078e004a */
        /* <DEDUP_REMOVED lines=15> */
[----:B------:R-:W-:Y:S01]  /*5460*/  VIADD R20, R20, 0xffffffc0 ;  /* 0xffffffc014147836 */ /* 0x000fe20000000000 */
[----:B------:R-:W-:Y:S06]  /*5470*/  BRA.U UP0, `(.L_x_1) ;  /* 0xffffffd900707547 */ /* 0x000fec000b83ffff */
[----:B------:R-:W-:Y:S02]  /*5480*/  F2FP.BF16.F32.PACK_AB R143, R143, R142 ;  /* 0x0000008e8f8f723e */ /* 0x000fe400000010ff */
[----:B------:R-:W-:Y:S02]  /*5490*/  F2FP.BF16.F32.PACK_AB R147, R147, R146 ;  /* 0x000000929393723e */ /* 0x000fe400000010ff */
[----:B------:R-:W-:Y:S02]  /*54a0*/  F2FP.BF16.F32.PACK_AB R79, R79, R78 ;  /* 0x0000004e4f4f723e */ /* 0x000fe400000010ff */
[----:B------:R-:W-:Y:S02]  /*54b0*/  F2FP.BF16.F32.PACK_AB R111, R111, R110 ;  /* 0x0000006e6f6f723e */ /* 0x000fe400000010ff */
[----:B------:R-:W-:Y:S02]  /*54c0*/  F2FP.BF16.F32.PACK_AB R142, R141, R140 ;  /* 0x0000008c8d8e723e */ /* 0x000fe400000010ff */
[----:B------:R-:W-:-:S02]  /*54d0*/  F2FP.BF16.F32.PACK_AB R146, R145, R144 ;  /* 0x000000909192723e */ /* 0x000fc400000010ff */
        /* <DEDUP_REMOVED lines=9> */
[----:B------:R-:W-:-:S07]  /*5570*/  F2FP.BF16.F32.PACK_AB R108, R81, R80 ;  /* 0x00000050516c723e */ /* 0x000fce00000010ff */
.L_x_0:
[----:B------:R-:W-:Y:S01]  /*5580*/  BAR.SYNC.DEFER_BLOCKING 0x0 ;  /* 0x0000000000007b1d */ /* 0x000fe20000010000 */
[C---:B------:R-:W-:Y:S01]  /*5590*/  IMAD.SHL.U32 R10, R0.reuse, 0x10, RZ ;  /* 0x00000010000a7824 */ /* 0x040fe200078e00ff */
[----:B------:R-:W-:Y:S01]  /*55a0*/  LEA R24, R3, UR4, 0x4 ;  /* 0x0000000403187c11 */ /* 0x000fe2000f8e20ff */
[C---:B------:R-:W-:Y:S02]  /*55b0*/  IMAD.SHL.U32 R11, R0.reuse, 0x20, RZ ;  /* 0x00000020000b7824 */ /* 0x040fe400078e00ff */
[----:B------:R-:W-:Y:S01]  /*55c0*/  IMAD.SHL.U32 R0, R0, 0x8, RZ ;  /* 0x0000000800007824 */ /* 0x000fe200078e00ff */
[----:B------:R-:W-:Y:S01]  /*55d0*/  LOP3.LUT R10, R10, 0xf0, RZ, 0xc0, !PT ;  /* 0x000000f00a0a7812 */ /* 0x000fe200078ec0ff */
[----:B------:R-:W0:Y:S01]  /*55e0*/  LDCU.128 UR12, c[0x0][0x390] ;  /* 0x00007200ff0c77ac */ /* 0x000e220008000c00 */
[----:B------:R-:W-:Y:S01]  /*55f0*/  LOP3.LUT R11, R11, 0x200, RZ, 0xc0, !PT ;  /* 0x000002000b0b7812 */ /* 0x000fe200078ec0ff */
[----:B------:R-:W-:Y:S01]  /*5600*/  VIADD R3, R2, 0x2 ;  /* 0x0000000202037836 */ /* 0x000fe20000000000 */
[----:B------:R-:W-:Y:S01]  /*5610*/  LOP3.LUT R0, R0, 0x100, RZ, 0xc0, !PT ;  /* 0x0000010000007812 */ /* 0x000fe200078ec0ff */
[----:B------:R-:W1:Y:S01]  /*5620*/  LDCU UR5, c[0x0][0x3b8] ;  /* 0x00007700ff0577ac */ /* 0x000e620008000800 */
[----:B------:R-:W-:Y:S01]  /*5630*/  IADD3 R11, PT, PT, R11, UR4, R10 ;  /* 0x000000040b0b7c10 */ /* 0x000fe2000fffe00a */
[----:B------:R-:W2:Y:S04]  /*5640*/  LDCU UR4, c[0x0][0x3b4] ;  /* 0x00007680ff0477ac */ /* 0x000ea80008000800 */
[----:B------:R-:W-:-:S02]  /*5650*/  IMAD.IADD R22, R0, 0x1, R11 ;  /* 0x0000000100167824 */ /* 0x000fc400078e020b */
[----:B------:R-:W-:-:S03]  /*5660*/  VIADD R0, R2, 0x1 ;  /* 0x0000000102007836 */ /* 0x000fc60000000000 */
[----:B------:R-:W-:Y:S01]  /*5670*/  STSM.16.M88.4 [R22], R108 ;  /* 0x0000006c16007844 */ /* 0x000fe20000000200 */
[----:B------:R-:W-:Y:S01]  /*5680*/  BAR.SYNC.DEFER_BLOCKING 0x0 ;  /* 0x0000000000007b1d */ /* 0x000fe20000010000 */
[C---:B0-----:R-:W-:Y:S01]  /*5690*/  ISETP.GE.AND P0, PT, R9.reuse, UR14, PT ;  /* 0x0000000e09007c0c */ /* 0x041fe2000bf06270 */
[----:B--2---:R-:W-:-:S03]  /*56a0*/  IMAD R9, R9, UR4, RZ ;  /* 0x0000000409097c24 */ /* 0x004fc6000f8e02ff */
[----:B------:R-:W-:Y:S01]  /*56b0*/  ISETP.LT.AND P2, PT, R0, UR15, !P0 ;  /* 0x0000000f00007c0c */ /* 0x000fe2000c741270 */
[----:B-1----:R-:W-:Y:S01]  /*56c0*/  IMAD R0, R2, UR5, RZ ;  /* 0x0000000502007c24 */ /* 0x002fe2000f8e02ff */
[----:B------:R-:W-:Y:S02]  /*56d0*/  ISETP.LT.AND P4, PT, R4, UR15, !P0 ;  /* 0x0000000f04007c0c */ /* 0x000fe4000c781270 */
[----:B------:R-:W-:Y:S02]  /*56e0*/  LEA R33, P6, R9, UR12, 0x1 ;  /* 0x0000000c09217c11 */ /* 0x000fe4000f8c08ff */
[----:B------:R-:W-:Y:S01]  /*56f0*/  ISETP.LT.AND P5, PT, R3, UR15, !P0 ;  /* 0x0000000f03007c0c */ /* 0x000fe2000c7a1270 */
[----:B------:R-:W-:Y:S01]  /*5700*/  VIADD R3, R0, UR5 ;  /* 0x0000000500037c36 */ /* 0x000fe20008000000 */
[----:B------:R-:W-:Y:S01]  /*5710*/  LEA.HI.X.SX32 R35, R9, UR13, 0x1, P6 ;  /* 0x0000000d09237c11 */ /* 0x000fe2000b0f0eff */
[C---:B------:R-:W-:Y:S01]  /*5720*/  VIADD R9, R2.reuse, 0x3 ;  /* 0x0000000302097836 */ /* 0x040fe20000000000 */
[----:B------:R-:W-:-:S02]  /*5730*/  ISETP.LT.AND P1, PT, R2, UR15, !P0 ;  /* 0x0000000f02007c0c */ /* 0x000fc4000c721270 */
[C---:B------:R-:W-:Y:S02]  /*5740*/  LEA R4, P6, R0.reuse, R33, 0x1 ;  /* 0x0000002100047211 */ /* 0x040fe400078c08ff */
[----:B------:R-:W-:Y:S02]  /*5750*/  ISETP.LT.AND P3, PT, R5, UR15, !P0 ;  /* 0x0000000f05007c0c */ /* 0x000fe4000c761270 */
[----:B------:R-:W-:Y:S01]  /*5760*/  LEA.HI.X.SX32 R5, R0, R35, 0x1, P6 ;  /* 0x0000002300057211 */ /* 0x000fe200030f0eff */
[C---:B------:R-:W-:Y:S01]  /*5770*/  VIADD R0, R3.reuse, UR5 ;  /* 0x0000000503007c36 */ /* 0x040fe20008000000 */
[----:B------:R-:W0:Y:S01]  /*5780*/  LDS.128 R28, [R24] ;  /* 0x00000000181c7984 */ /* 0x000e220000000c00 */
[----:B------:R-:W-:Y:S01]  /*5790*/  BAR.SYNC.DEFER_BLOCKING 0x0 ;  /* 0x0000000000007b1d */ /* 0x000fe20000010000 */
[----:B------:R-:W-:-:S04]  /*57a0*/  LEA R10, P6, R3, R33, 0x1 ;  /* 0x00000021030a7211 */ /* 0x000fc800078c08ff */
[----:B------:R-:W-:Y:S01]  /*57b0*/  LEA.HI.X.SX32 R11, R3, R35, 0x1, P6 ;  /* 0x00000023030b7211 */ /* 0x000fe200030f0eff */
[C---:B------:R-:W-:Y:S01]  /*57c0*/  VIADD R3, R0.reuse, UR5 ;  /* 0x0000000500037c36 */ /* 0x040fe20008000000 */
[----:B------:R-:W-:Y:S01]  /*57d0*/  LEA R20, P6, R0, R33, 0x1 ;  /* 0x0000002100147211 */ /* 0x000fe200078c08ff */
[----:B------:R-:W-:Y:S01]  /*57e0*/  STSM.16.M88.4 [R22], R76 ;  /* 0x0000004c16007844 */ /* 0x000fe20000000200 */
[----:B------:R-:W-:Y:S01]  /*57f0*/  BAR.SYNC.DEFER_BLOCKING 0x0 ;  /* 0x0000000000007b1d */ /* 0x000fe20000010000 */
[----:B0-----:R-:W-:-:S05]  /*5800*/  PRMT R21, R28, 0x7632, R21 ;  /* 0x000076321c157816 */ /* 0x001fca0000000015 */
[----:B------:R-:W0:Y:S02]  /*5810*/  LDS.128 R16, [R24] ;  /* 0x0000000018107984 */ /* 0x000e240000000c00 */
[----:B------:R-:W-:Y:S06]  /*5820*/  BAR.SYNC.DEFER_BLOCKING 0x0 ;  /* 0x0000000000007b1d */ /* 0x000fec0000010000 */
[----:B------:R-:W-:Y:S02]  /*5830*/  STSM.16.M88.4 [R22], R144 ;  /* 0x0000009016007844 */ /* 0x000fe40000000200 */
[----:B------:R-:W-:Y:S06]  /*5840*/  BAR.SYNC.DEFER_BLOCKING 0x0 ;  /* 0x0000000000007b1d */ /* 0x000fec0000010000 */
[----:B------:R-:W1:Y:S02]  /*5850*/  LDS.128 R12, [R24] ;  /* 0x00000000180c7984 */ /* 0x000e640000000c00 */
[----:B------:R-:W-:Y:S06]  /*5860*/  BAR.SYNC.DEFER_BLOCKING 0x0 ;  /* 0x0000000000007b1d */ /* 0x000fec0000010000 */
[----:B------:R-:W-:Y:S02]  /*5870*/  STSM.16.M88.4 [R22], R140 ;  /* 0x0000008c16007844 */ /* 0x000fe40000000200 */
[----:B------:R-:W-:Y:S06]  /*5880*/  BAR.SYNC.DEFER_BLOCKING 0x0 ;  /* 0x0000000000007b1d */ /* 0x000fec0000010000 */
[----:B------:R2:W-:Y:S01]  /*5890*/  @P1 STG.E.U16 desc[UR8][R4.64], R28 ;  /* 0x0000001c04001986 */ /* 0x0005e2000c101508 */
[----:B------:R-:W-:Y:S01]  /*58a0*/  ISETP.LT.AND P1, PT, R9, UR15, !P0 ;  /* 0x0000000f09007c0c */ /* 0x000fe2000c721270 */
[----:B------:R-:W-:-:S02]  /*58b0*/  VIADD R9, R2, 0x4 ;  /* 0x0000000402097836 */ /* 0x000fc40000000000 */
[----:B------:R3:W-:Y:S03]  /*58c0*/  @P2 STG.E.U16 desc[UR8][R10.64], R21 ;  /* 0x000000150a002986 */ /* 0x0007e6000c101508 */
[----:B------:R-:W-:Y:S01]  /*58d0*/  ISETP.LT.AND P2, PT, R9, UR15, !P0 ;  /* 0x0000000f09007c0c */ /* 0x000fe2000c741270 */
[C---:B------:R-:W-:Y:S01]  /*58e0*/  VIADD R9, R2.reuse, 0x6 ;  /* 0x0000000602097836 */ /* 0x040fe20000000000 */
[----:B------:R-:W4:Y:S01]  /*58f0*/  LDS.128 R24, [R24] ;  /* 0x0000000018187984 */ /* 0x000f220000000c00 */
[----:B--2---:R-:W-:Y:S01]  /*5900*/  VIADD R5, R2, 0x5 ;  /* 0x0000000502057836 */ /* 0x004fe20000000000 */
[----:B---3--:R-:W-:Y:S01]  /*5910*/  LEA.HI.X.SX32 R21, R0, R35, 0x1, P6 ;  /* 0x0000002300157211 */ /* 0x008fe200030f0eff */
[C---:B------:R-:W-:Y:S01]  /*5920*/  VIADD R0, R3.reuse, UR5 ;  /* 0x0000000503007c36 */ /* 0x040fe20008000000 */
[----:B------:R-:W-:Y:S02]  /*5930*/  LEA R4, P6, R3, R33, 0x1 ;  /* 0x0000002103047211 */ /* 0x000fe400078c08ff */
[----:B------:R-:W-:Y:S01]  /*5940*/  PRMT R11, R29, 0x7632, R11 ;  /* 0x000076321d0b7816 */ /* 0x000fe2000000000b */
[----:B------:R2:W-:Y:S01]  /*5950*/  @P5 STG.E.U16 desc[UR8][R20.64], R29 ;  /* 0x0000001d14005986 */ /* 0x0005e2000c101508 */
[----:B------:R-:W-:-:S02]  /*5960*/  ISETP.LT.AND P5, PT, R5, UR15, !P0 ;  /* 0x0000000f05007c0c */ /* 0x000fc4000c7a1270 */
[----:B------:R-:W-:Y:S01]  /*5970*/  LEA.HI.X.SX32 R5, R3, R35, 0x1, P6 ;  /* 0x0000002303057211 */ /* 0x000fe200030f0eff */
[C---:B------:R-:W-:Y:S01]  /*5980*/  VIADD R3, R0.reuse, UR5 ;  /* 0x0000000500037c36 */ /* 0x040fe20008000000 */
[----:B------:R-:W-:-:S03]  /*5990*/  LEA R22, P6, R0, R33, 0x1 ;  /* 0x0000002100167211 */ /* 0x000fc600078c08ff */
[----:B------:R3:W-:Y:S01]  /*59a0*/  @P1 STG.E.U16 desc[UR8][R4.64], R11 ;  /* 0x0000000b04001986 */ /* 0x0007e2000c101508 */
[----:B------:R-:W-:Y:S01]  /*59b0*/  LEA.HI.X.SX32 R23, R0, R35, 0x1, P6 ;  /* 0x0000002300177211 */ /* 0x000fe200030f0eff */
[C---:B------:R-:W-:Y:S01]  /*59c0*/  VIADD R0, R3.reuse, UR5 ;  /* 0x0000000503007c36 */ /* 0x040fe20008000000 */
[----:B------:R-:W-:Y:S02]  /*59d0*/  LEA R10, P6, R3, R33, 0x1 ;  /* 0x00000021030a7211 */ /* 0x000fe400078c08ff */
[----:B------:R-:W-:Y:S01]  /*59e0*/  ISETP.LT.AND P1, PT, R9, UR15, !P0 ;  /* 0x0000000f09007c0c */ /* 0x000fe2000c721270 */
[----:B------:R-:W-:Y:S01]  /*59f0*/  VIADD R9, R2, 0x7 ;  /* 0x0000000702097836 */ /* 0x000fe20000000000 */
[----:B--2---:R-:W-:Y:S01]  /*5a00*/  PRMT R21, R30, 0x7632, R21 ;  /* 0x000076321e157816 */ /* 0x004fe20000000015 */
[----:B------:R-:W-:Y:S03]  /*5a10*/  @P2 STG.E.U16 desc[UR8][R22.64], R30 ;  /* 0x0000001e16002986 */ /* 0x000fe6000c101508 */
[----:B------:R-:W-:Y:S01]  /*5a20*/  ISETP.LT.AND P2, PT, R9, UR15, !P0 ;  /* 0x0000000f09007c0c */ /* 0x000fe2000c741270 */
[C---:B---3--:R-:W-:Y:S01]  /*5a30*/  VIADD R5, R2.reuse, 0x9 ;  /* 0x0000000902057836 */ /* 0x048fe20000000000 */
[----:B------:R-:W-:Y:S01]  /*5a40*/  LEA.HI.X.SX32 R11, R3, R35, 0x1, P6 ;  /* 0x00000023030b7211 */ /* 0x000fe200030f0eff */
[----:B------:R-:W-:Y:S01]  /*5a50*/  VIADD R9, R2, 0x8 ;  /* 0x0000000802097836 */ /* 0x000fe20000000000 */
[----:B------:R-:W-:-:S02]  /*5a60*/  LEA R20, P6, R0, R33, 0x1 ;  /* 0x0000002100147211 */ /* 0x000fc400078c08ff */
[----:B------:R-:W-:Y:S01]  /*5a70*/  IADD3 R3, PT, PT, R0, UR5, RZ ;  /* 0x0000000500037c10 */ /* 0x000fe2000fffe0ff */
[----:B------:R2:W-:Y:S01]  /*5a80*/  @P5 STG.E.U16 desc[UR8][R10.64], R21 ;  /* 0x000000150a005986 */ /* 0x0005e2000c101508 */
[----:B------:R-:W-:Y:S01]  /*5a90*/  ISETP.LT.AND P5, PT, R9, UR15, !P0 ;  /* 0x0000000f09007c0c */ /* 0x000fe2000c7a1270 */
[----:B------:R-:W-:Y:S01]  /*5aa0*/  VIADD R9, R2, 0xa ;  /* 0x0000000a02097836 */ /* 0x000fe20000000000 */
[----:B--2---:R-:W-:Y:S01]  /*5ab0*/  LEA.HI.X.SX32 R21, R0, R35, 0x1, P6 ;  /* 0x0000002300157211 */ /* 0x004fe200030f0eff */
        /* <DEDUP_REMOVED lines=14> */
[----:B0-----:R-:W-:Y:S01]  /*5ba0*/  PRMT R21, R16, 0x7632, R21 ;  /* 0x0000763210157816 */ /* 0x001fe20000000015 */
[----:B------:R-:W-:Y:S03]  /*5bb0*/  @P5 STG.E.U16 desc[UR8][R22.64], R16 ;  /* 0x0000001016005986 */ /* 0x000fe6000c101508 */
[----:B------:R-:W-:Y:S01]  /*5bc0*/  ISETP.LT.AND P5, PT, R9, UR15, !P0 ;  /* 0x0000000f09007c0c */ /* 0x000fe2000c7a1270 */
[----:B--2---:R-:W-:Y:S01]  /*5bd0*/  VIADD R5, R2, 0xd ;  /* 0x0000000d02057836 */ /* 0x004fe20000000000 */
[----:B------:R-:W-:Y:S01]  /*5be0*/  LEA.HI.X.SX32 R11, R3, R35, 0x1, P6 ;  /* 0x00000023030b7211 */ /* 0x000fe200030f0eff */
[C---:B------:R-:W-:Y:S01]  /*5bf0*/  VIADD R3, R0.reuse, UR5 ;  /* 0x0000000500037c36 */ /* 0x040fe20008000000 */
[----:B------:R-:W-:Y:S01]  /*5c00*/  LEA R20, P6, R0, R33, 0x1 ;  /* 0x0000002100147211 */ /* 0x000fe200078c08ff */
[----:B------:R-:W-:-:S02]  /*5c10*/  VIADD R9, R2, 0xc ;  /* 0x0000000c02097836 */ /* 0x000fc40000000000 */
[----:B------:R0:W-:Y:S03]  /*5c20*/  @P1 STG.E.U16 desc[UR8][R10.64], R21 ;  /* 0x000000150a001986 */ /* 0x0001e6000c101508 */
[----:B------:R-:W-:Y:S01]  /*5c30*/  ISETP.LT.AND P1, PT, R9, UR15, !P0 ;  /* 0x0000000f09007c0c */ /* 0x000fe2000c721270 */
[----:B------:R-:W-:Y:S01]  /*5c40*/  VIADD R9, R2, 0xe ;  /* 0x0000000e02097836 */ /* 0x000fe20000000000 */
[----:B0-----:R-:W-:Y:S01]  /*5c50*/  LEA.HI.X.SX32 R21, R0, R35, 0x1, P6 ;  /* 0x0000002300157211 */ /* 0x001fe200030f0eff */
        /* <DEDUP_REMOVED lines=29> */
[----:B------:R-:W-:Y:S01]  /*5e30*/  @P5 STG.E.U16 desc[UR8][R16.64], R19 ;  /* 0x0000001310005986 */ /* 0x000fe2000c101508 */
        /* <DEDUP_REMOVED lines=9> */
[----:B-1----:R-:W-:Y:S01]  /*5ed0*/  @P2 STG.E.U16 desc[UR8][R20.64], R12 ;  /* 0x0000000c14002986 */ /* 0x002fe2000c101508 */
[C---:B------:R-:W-:Y:S01]  /*5ee0*/  VIADD R9, R2.reuse, 0x13 ;  /* 0x0000001302097836 */ /* 0x040fe20000000000 */
[----:B0-----:R-:W-:Y:S01]  /*5ef0*/  LEA.HI.X.SX32 R11, R3, R35, 0x1, P6 ;  /* 0x00000023030b7211 */ /* 0x001fe200030f0eff */
[----:B------:R-:W-:Y:S01]  /*5f00*/  VIADD R3, R2, 0x14 ;  /* 0x0000001402037836 */ /* 0x000fe20000000000 */
[----:B------:R-:W-:-:S02]  /*5f10*/  PRMT R5, R12, 0x7632, R5 ;  /* 0x000076320c057816 */ /* 0x000fc40000000005 */
[C---:B------:R-:W-:Y:S02]  /*5f20*/  LEA R16, P6, R0.reuse, R33, 0x1 ;  /* 0x0000002100107211 */ /* 0x040fe400078c08ff */
[----:B------:R-:W-:Y:S01]  /*5f30*/  ISETP.LT.AND P2, PT, R9, UR15, !P0 ;  /* 0x0000000f09007c0c */ /* 0x000fe2000c741270 */
[----:B------:R0:W-:Y:S01]  /*5f40*/  @P5 STG.E.U16 desc[UR8][R10.64], R5 ;  /* 0x000000050a005986 */ /* 0x0001e2000c101508 */
[C---:B------:R-:W-:Y:S01]  /*5f50*/  LEA.HI.X.SX32 R17, R0.reuse, R35, 0x1, P6 ;  /* 0x0000002300117211 */ /* 0x040fe200030f0eff */
[----:B------:R-:W-:Y:S01]  /*5f60*/  VIADD R0, R0, UR5 ;  /* 0x0000000500007c36 */ /* 0x000fe20008000000 */
[----:B------:R-:W-:Y:S01]  /*5f70*/  ISETP.LT.AND P5, PT, R3, UR15, !P0 ;  /* 0x0000000f03007c0c */ /* 0x000fe2000c7a1270 */
[----:B------:R-:W-:Y:S02]  /*5f80*/  VIADD R3, R2, 0x15 ;  /* 0x0000001502037836 */ /* 0x000fe40000000000 */
[----:B------:R1:W-:Y:S01]  /*5f90*/  @P1 STG.E.U16 desc[UR8][R16.64], R13 ;  /* 0x0000000d10001986 */ /* 0x0003e2000c101508 */
[----:B------:R-:W-:Y:S01]  /*5fa0*/  LEA R4, P6, R0, R33, 0x1 ;  /* 0x0000002100047211 */ /* 0x000fe200078c08ff */
[----:B------:R-:W-:Y:S01]  /*5fb0*/  VIADD R9, R2, 0x16 ;  /* 0x0000001602097836 */ /* 0x000fe20000000000 */
[----:B------:R-:W-:Y:S01]  /*5fc0*/  ISETP.LT.AND P1, PT, R3, UR15, !P0 ;  /* 0x0000000f03007c0c */ /* 0x000fe2000c721270 */
[C---:B------:R-:W-:Y:S01]  /*5fd0*/  VIADD R3, R0.reuse, UR5 ;  /* 0x0000000500037c36 */ /* 0x040fe20008000000 */
[----:B0-----:R-:W-:-:S03]  /*5fe0*/  LEA.HI.X.SX32 R5, R0, R35, 0x1, P6 ;  /* 0x0000002300057211 */ /* 0x001fc600030f0eff */
[C---:B------:R-:W-:Y:S01]  /*5ff0*/  VIADD R0, R3.reuse, UR5 ;  /* 0x0000000503007c36 */ /* 0x040fe20008000000 */
[----:B------:R-:W-:Y:S02]  /*6000*/  LEA R10, P6, R3, R33, 0x1 ;  /* 0x00000021030a7211 */ /* 0x000fe400078c08ff */
[----:B-1----:R-:W-:Y:S02]  /*6010*/  PRMT R17, R13, 0x7632, R17 ;  /* 0x000076320d117816 */ /* 0x002fe40000000011 */
[----:B------:R-:W-:Y:S01]  /*6020*/  LEA.HI.X.SX32 R11, R3, R35, 0x1, P6 ;  /* 0x00000023030b7211 */ /* 0x000fe200030f0eff */
[----:B------:R-:W-:Y:S01]  /*6030*/  VIADD R3, R2, 0x17 ;  /* 0x0000001702037836 */ /* 0x000fe20000000000 */
[----:B------:R-:W-:Y:S01]  /*6040*/  LEA R12, P6, R0, R33, 0x1 ;  /* 0x00000021000c7211 */ /* 0x000fe200078c08ff */
[----:B------:R0:W-:Y:S01]  /*6050*/  @P2 STG.E.U16 desc[UR8][R4.64], R17 ;  /* 0x0000001104002986 */ /* 0x0001e2000c101508 */
[----:B------:R-:W-:Y:S01]  /*6060*/  ISETP.LT.AND P2, PT, R9, UR15, !P0 ;  /* 0x0000000f09007c0c */ /* 0x000fe2000c741270 */
[----:B------:R-:W-:Y:S01]  /*6070*/  VIADD R9, R2, 0x18 ;  /* 0x0000001802097836 */ /* 0x000fe20000000000 */
[C---:B------:R-:W-:Y:S01]  /*6080*/  LEA.HI.X.SX32 R13, R0.reuse, R35, 0x1, P6 ;  /* 0x00000023000d7211 */ /* 0x040fe200030f0eff */
[----:B------:R1:W-:Y:S01]  /*6090*/  @P5 STG.E.U16 desc[UR8][R10.64], R14 ;  /* 0x0000000e0a005986 */ /* 0x0003e2000c101508 */
[----:B------:R-:W-:Y:S01]  /*60a0*/  ISETP.LT.AND P5, PT, R3, UR15, !P0 ;  /* 0x0000000f03007c0c */ /* 0x000fe2000c7a1270 */
[----:B------:R-:W-:-:S04]  /*60b0*/  VIADD R3, R0, UR5 ;  /* 0x0000000500037c36 */ /* 0x000fc80008000000 */
[C---:B------:R-:W-:Y:S01]  /*60c0*/  VIADD R0, R3.reuse, UR5 ;  /* 0x0000000503007c36 */ /* 0x040fe20008000000 */
[----:B0-----:R-:W-:Y:S02]  /*60d0*/  PRMT R5, R14, 0x7632, R5 ;  /* 0x000076320e057816 */ /* 0x001fe40000000005 */
[----:B------:R-:W-:Y:S01]  /*60e0*/  LEA R4, P6, R3, R33, 0x1 ;  /* 0x0000002103047211 */ /* 0x000fe200078c08ff */
[C---:B-1----:R-:W-:Y:S02]  /*60f0*/  VIADD R14, R2.reuse, 0x1a ;  /* 0x0000001a020e7836 */ /* 0x042fe40000000000 */
[----:B------:R0:W-:Y:S01]  /*6100*/  @P1 STG.E.U16 desc[UR8][R12.64], R5 ;  /* 0x000000050c001986 */ /* 0x0001e2000c101508 */
[----:B------:R-:W-:Y:S01]  /*6110*/  ISETP.LT.AND P1, PT, R9, UR15, !P0 ;  /* 0x0000000f09007c0c */ /* 0x000fe2000c721270 */
[----:B------:R-:W-:Y:S01]  /*6120*/  VIADD R9, R2, 0x19 ;  /* 0x0000001902097836 */ /* 0x000fe20000000000 */
[----:B0-----:R-:W-:Y:S01]  /*6130*/  LEA.HI.X.SX32 R5, R3, R35, 0x1, P6 ;  /* 0x0000002303057211 */ /* 0x001fe200030f0eff */
[C---:B------:R-:W-:Y:S01]  /*6140*/  VIADD R3, R0.reuse, UR5 ;  /* 0x0000000500037c36 */ /* 0x040fe20008000000 */
[----:B------:R-:W-:-:S02]  /*6150*/  LEA R10, P6, R0, R33, 0x1 ;  /* 0x00000021000a7211 */ /* 0x000fc400078c08ff */
[----:B------:R-:W-:Y:S01]  /*6160*/  PRMT R13, R15, 0x7632, R13 ;  /* 0x000076320f0d7816 */ /* 0x000fe2000000000d */
[----:B------:R4:W-:Y:S01]  /*6170*/  @P2 STG.E.U16 desc[UR8][R4.64], R15 ;  /* 0x0000000f04002986 */ /* 0x0009e2000c101508 */
[----:B------:R-:W-:Y:S01]  /*6180*/  LEA.HI.X.SX32 R11, R0, R35, 0x1, P6 ;  /* 0x00000023000b7211 */ /* 0x000fe200030f0eff */
[----:B------:R-:W-:Y:S01]  /*6190*/  VIADD R0, R3, UR5 ;  /* 0x0000000503007c36 */ /* 0x000fe20008000000 */
[----:B------:R-:W-:-:S03]  /*61a0*/  ISETP.LT.AND P2, PT, R9, UR15, !P0 ;  /* 0x0000000f09007c0c */ /* 0x000fc6000c741270 */
[----:B------:R0:W-:Y:S01]  /*61b0*/  @P5 STG.E.U16 desc[UR8][R10.64], R13 ;  /* 0x0000000d0a005986 */ /* 0x0001e2000c101508 */
[CC--:B------:R-:W-:Y:S01]  /*61c0*/  LEA R12, P5, R3.reuse, R33.reuse, 0x1 ;  /* 0x00000021030c7211 */ /* 0x0c0fe200078a08ff */
[C---:B------:R-:W-:Y:S01]  /*61d0*/  VIADD R9, R0.reuse, UR5 ;  /* 0x0000000500097c36 */ /* 0x040fe20008000000 */
[----:B------:R-:W-:Y:S02]  /*61e0*/  LEA R2, P6, R0, R33, 0x1 ;  /* 0x0000002100027211 */ /* 0x000fe400078c08ff */
[----:B----4-:R-:W-:Y:S02]  /*61f0*/  PRMT R5, R24, 0x7632, R5 ;  /* 0x0000763218057816 */ /* 0x010fe40000000005 */
[-C--:B0-----:R-:W-:Y:S02]  /*6200*/  LEA.HI.X.SX32 R13, R3, R35.reuse, 0x1, P5 ;  /* 0x00000023030d7211 */ /* 0x081fe400028f0eff */
[----:B------:R-:W-:Y:S01]  /*6210*/  LEA.HI.X.SX32 R3, R0, R35, 0x1, P6 ;  /* 0x0000002300037211 */ /* 0x000fe200030f0eff */
[C---:B------:R-:W-:Y:S01]  /*6220*/  VIADD R0, R9.reuse, UR5 ;  /* 0x0000000509007c36 */ /* 0x040fe20008000000 */
[----:B------:R-:W-:Y:S01]  /*6230*/  ISETP.LT.AND P5, PT, R14, UR15, !P0 ;  /* 0x0000000f0e007c0c */ /* 0x000fe2000c7a1270 */
[----:B------:R0:W-:Y:S01]  /*6240*/  @P1 STG.E.U16 desc[UR8][R12.64], R24 ;  /* 0x000000180c001986 */ /* 0x0001e2000c101508 */
[----:B------:R-:W-:Y:S01]  /*6250*/  LEA R4, P1, R9, R33, 0x1 ;  /* 0x0000002109047211 */ /* 0x000fe200078208ff */
[----:B------:R-:W-:-:S02]  /*6260*/  VIADD R15, R0, UR5 ;  /* 0x00000005000f7c36 */ /* 0x000fc40008000000 */
[----:B------:R1:W-:Y:S01]  /*6270*/  @P2 STG.E.U16 desc[UR8][R2.64], R5 ;  /* 0x0000000502002986 */ /* 0x0003e2000c101508 */
[CC--:B------:R-:W-:Y:S01]  /*6280*/  LEA R10, P2, R0.reuse, R33.reuse, 0x1 ;  /* 0x00000021000a7211 */ /* 0x0c0fe200078408ff */
[C---:B------:R-:W-:Y:S01]  /*6290*/  VIADD R16, R15.reuse, UR5 ;  /* 0x000000050f107c36 */ /* 0x040fe20008000000 */
[C---:B------:R-:W-:Y:S02]  /*62a0*/  LEA R14, P6, R15.reuse, R33, 0x1 ;  /* 0x000000210f0e7211 */ /* 0x040fe400078c08ff */
[-C--:B------:R-:W-:Y:S02]  /*62b0*/  LEA.HI.X.SX32 R11, R0, R35.reuse, 0x1, P2 ;  /* 0x00000023000b7211 */ /* 0x080fe400010f0eff */
[----:B------:R-:W-:Y:S02]  /*62c0*/  LEA.HI.X.SX32 R15, R15, R35, 0x1, P6 ;  /* 0x000000230f0f7211 */ /* 0x000fe400030f0eff */
[----:B0-----:R-:W-:Y:S02]  /*62d0*/  LEA R12, P6, R16, R33, 0x1 ;  /* 0x00000021100c7211 */ /* 0x001fe400078c08ff */
[----:B------:R-:W-:-:S02]  /*62e0*/  ISETP.LT.AND P2, PT, R6, UR15, !P0 ;  /* 0x0000000f06007c0c */ /* 0x000fc4000c741270 */
[-C--:B-1----:R-:W-:Y:S01]  /*62f0*/  LEA.HI.X.SX32 R5, R9, R35.reuse, 0x1, P1 ;  /* 0x0000002309057211 */ /* 0x082fe200008f0eff */
[C---:B------:R-:W-:Y:S01]  /*6300*/  VIADD R9, R16.reuse, UR5 ;  /* 0x0000000510097c36 */ /* 0x040fe20008000000 */
[----:B------:R-:W-:-:S03]  /*6310*/  LEA.HI.X.SX32 R13, R16, R35, 0x1, P6 ;  /* 0x00000023100d7211 */ /* 0x000fc600030f0eff */
[C---:B------:R-:W-:Y:S01]  /*6320*/  VIADD R0, R9.reuse, UR5 ;  /* 0x0000000509007c36 */ /* 0x040fe20008000000 */
[C---:B------:R-:W-:Y:S01]  /*6330*/  LEA R2, P1, R9.reuse, R33, 0x1 ;  /* 0x0000002109027211 */ /* 0x040fe200078208ff */
[----:B------:R0:W-:Y:S03]  /*6340*/  @P5 STG.E.U16 desc[UR8][R4.64], R25 ;  /* 0x0000001904005986 */ /* 0x0001e6000c101508 */
[----:B------:R-:W-:Y:S02]  /*6350*/  LEA.HI.X.SX32 R3, R9, R35, 0x1, P1 ;  /* 0x0000002309037211 */ /* 0x000fe400008f0eff */
[----:B------:R-:W-:Y:S02]  /*6360*/  LEA R6, P6, R0, R33, 0x1 ;  /* 0x0000002100067211 */ /* 0x000fe400078c08ff */
[----:B------:R-:W-:Y:S02]  /*6370*/  ISETP.LT.AND P1, PT, R7, UR15, !P0 ;  /* 0x0000000f07007c0c */ /* 0x000fe4000c721270 */
[----:B------:R-:W-:-:S02]  /*6380*/  ISETP.LT.AND P0, PT, R8, UR15, !P0 ;  /* 0x0000000f08007c0c */ /* 0x000fc4000c701270 */
[----:B------:R-:W-:Y:S02]  /*6390*/  LEA.HI.X.SX32 R7, R0, R35, 0x1, P6 ;  /* 0x0000002300077211 */ /* 0x000fe400030f0eff */
[----:B------:R-:W-:Y:S02]  /*63a0*/  PRMT R0, R25, 0x7632, R0 ;  /* 0x0000763219007816 */ /* 0x000fe40000000000 */
[----:B0-----:R-:W-:-:S03]  /*63b0*/  PRMT R5, R26, 0x7632, R5 ;  /* 0x000076321a057816 */ /* 0x001fc60000000005 */
[----:B------:R0:W-:Y:S04]  /*63c0*/  @P4 STG.E.U16 desc[UR8][R10.64], R0 ;  /* 0x000000000a004986 */ /* 0x0001e8000c101508 */
[----:B------:R0:W-:Y:S04]  /*63d0*/  @P3 STG.E.U16 desc[UR8][R14.64], R26 ;  /* 0x0000001a0e003986 */ /* 0x0001e8000c101508 */
[----:B------:R0:W-:Y:S04]  /*63e0*/  @P2 STG.E.U16 desc[UR8][R12.64], R5 ;  /* 0x000000050c002986 */ /* 0x0001e8000c101508 */
[----:B------:R0:W-:Y:S01]  /*63f0*/  @P1 STG.E.U16 desc[UR8][R2.64], R27 ;  /* 0x0000001b02001986 */ /* 0x0001e2000c101508 */
[----:B------:R-:W-:Y:S05]  /*6400*/  @!P0 EXIT ;  /* 0x000000000000894d */ /* 0x000fea0003800000 */
[----:B0-----:R-:W-:-:S05]  /*6410*/  PRMT R3, R27, 0x7632, R3 ;  /* 0x000076321b037816 */ /* 0x001fca0000000003 */
[----:B------:R-:W-:Y:S01]  /*6420*/  STG.E.U16 desc[UR8][R6.64], R3 ;  /* 0x0000000306007986 */ /* 0x000fe2000c101508 */
[----:B------:R-:W-:Y:S05]  /*6430*/  EXIT ;  /* 0x000000000000794d */ /* 0x000fea0003800000 */
.L_x_2:
[----:B------:R-:W-:-:S00]  /*6440*/  BRA `(.L_x_2) ;  /* 0xfffffffc00fc7947 */ /* 0x000fc0000383ffff */
[----:B------:R-:W-:-:S00]  /*6450*/  NOP ;  /* 0x0000000000007918 */ /* 0x000fc00000000000 */
        /* <DEDUP_REMOVED lines=10> */
.L_x_3:


//--------------------- .nv.shared.matmul_kernel  --------------------------
	.section	.nv.shared.matmul_kernel,"aw",@nobits
	.sectionflags	@""
	.align	16
	.zero		1024


//--------------------- .nv.shared.reserved.0     --------------------------
	.section	.nv.shared.reserved.0,"aw",@nobits
	.weak		__nv_reservedSMEM_offset_0_alias
	.size		__nv_reservedSMEM_offset_0_alias, 0, 64
	.other		__nv_reservedSMEM_offset_0_alias,@"STO_CUDA_RESERVED_SHARED STV_DEFAULT"
__nv_reservedSMEM_offset_0_alias:
	.zero		0
	.zero		64


//--------------------- .nv.constant0.matmul_kernel --------------------------
	.section	.nv.constant0.matmul_kernel,"a",@progbits
	.sectionflags	@""
	.align	4
.nv.constant0.matmul_kernel:
	.zero		976


//--------------------- SYMBOLS --------------------------

	.type		.nv.reservedSmem.offset0,@object
	.size		.nv.reservedSmem.offset0,0x4
	.type		.nv.reservedSmem.cap,@object
	.size		.nv.reservedSmem.cap,0x4
